	.target	sm_80

	.elftype	@"ET_EXEC"


//--------------------- .note.nv.tkinfo           --------------------------
	.section	.note.nv.tkinfo,"",@"SHT_NOTE"
	.sectionflags	@"SHF_NOTE_NV_TKINFO"
	.tkinfo
        /*0018*/ 	.word	0x00000002
        /*0030*/ 	.string	""
        /*0030*/ 	.string	"ptxas"
        /*0030*/ 	.string	"Cuda compilation tools, release 13.0, V13.0.88"
        /*0030*/ 	.string	"Build cuda_13.0.r13.0/compiler.36424714_0"
        /*0030*/ 	.string	"-arch sm_80 -m 64 "



//--------------------- .note.nv.cuinfo           --------------------------
	.section	.note.nv.cuinfo,"",@"SHT_NOTE"
	.sectionflags	@"SHF_NOTE_NV_CUINFO"
        /*0018*/ 	.short	0x0002
        /*001a*/ 	.short	0x0050
        /*001c*/ 	.short	0x0082
	.zero		2


//--------------------- .nv.info                  --------------------------
	.section	.nv.info,"",@"SHT_CUDA_INFO"
	.align	4


	//----- nvinfo : EIATTR_REGCOUNT
	.align		4
        /*0000*/ 	.byte	0x04, 0x2f
        /*0002*/ 	.short	(.L_29 - .L_28)
	.align		4
.L_28:
        /*0004*/ 	.word	index@(_Z16rope_cuda_kernelP6__halfPKS_S2_iiiiPKiibi)
        /*0008*/ 	.word	0x00000010


	//----- nvinfo : EIATTR_FRAME_SIZE
	.align		4
.L_29:
        /*000c*/ 	.byte	0x04, 0x11
        /*000e*/ 	.short	(.L_31 - .L_30)
	.align		4
.L_30:
        /*0010*/ 	.word	index@(_Z16rope_cuda_kernelP6__halfPKS_S2_iiiiPKiibi)
        /*0014*/ 	.word	0x00000000


	//----- nvinfo : EIATTR_REGCOUNT
	.align		4
.L_31:
        /*0018*/ 	.byte	0x04, 0x2f
        /*001a*/ 	.short	(.L_33 - .L_32)
	.align		4
.L_32:
        /*001c*/ 	.word	index@(_Z19rope_cuda_qk_kernelP6__halfS0_PKS_S2_iiiiiiPKiibi)
        /*0020*/ 	.word	0x00000012


	//----- nvinfo : EIATTR_FRAME_SIZE
	.align		4
.L_33:
        /*0024*/ 	.byte	0x04, 0x11
        /*0026*/ 	.short	(.L_35 - .L_34)
	.align		4
.L_34:
        /*0028*/ 	.word	index@(_Z19rope_cuda_qk_kernelP6__halfS0_PKS_S2_iiiiiiPKiibi)
        /*002c*/ 	.word	0x00000000


	//----- nvinfo : EIATTR_MIN_STACK_SIZE
	.align		4
.L_35:
        /*0030*/ 	.byte	0x04, 0x12
        /*0032*/ 	.short	(.L_37 - .L_36)
	.align		4
.L_36:
        /*0034*/ 	.word	index@(_Z19rope_cuda_qk_kernelP6__halfS0_PKS_S2_iiiiiiPKiibi)
        /*0038*/ 	.word	0x00000000


	//----- nvinfo : EIATTR_MIN_STACK_SIZE
	.align		4
.L_37:
        /*003c*/ 	.byte	0x04, 0x12
        /*003e*/ 	.short	(.L_39 - .L_38)
	.align		4
.L_38:
        /*0040*/ 	.word	index@(_Z16rope_cuda_kernelP6__halfPKS_S2_iiiiPKiibi)
        /*0044*/ 	.word	0x00000000
.L_39:


//--------------------- .nv.info._Z19rope_cuda_qk_kernelP6__halfS0_PKS_S2_iiiiiiPKiibi --------------------------
	.section	.nv.info._Z19rope_cuda_qk_kernelP6__halfS0_PKS_S2_iiiiiiPKiibi,"",@"SHT_CUDA_INFO"
	.sectionflags	@""
	.align	4


	//----- nvinfo : EIATTR_CUDA_API_VERSION
	.align		4
        /*0000*/ 	.byte	0x04, 0x37
        /*0002*/ 	.short	(.L_41 - .L_40)
.L_40:
        /*0004*/ 	.word	0x00000082


	//----- nvinfo : EIATTR_SW2861232_WAR
	.align		4
.L_41:
        /*0008*/ 	.byte	0x01, 0x35
	.zero		2


	//----- nvinfo : EIATTR_PARAM_CBANK
	.align		4
        /*000c*/ 	.byte	0x04, 0x0a
        /*000e*/ 	.short	(.L_43 - .L_42)
	.align		4
.L_42:
        /*0010*/ 	.word	index@(.nv.constant0._Z19rope_cuda_qk_kernelP6__halfS0_PKS_S2_iiiiiiPKiibi)
        /*0014*/ 	.short	0x0160
        /*0016*/ 	.short	0x004c


	//----- nvinfo : EIATTR_CBANK_PARAM_SIZE
	.align		4
.L_43:
        /*0018*/ 	.byte	0x03, 0x19
        /*001a*/ 	.short	0x004c


	//----- nvinfo : EIATTR_KPARAM_INFO
	.align		4
        /*001c*/ 	.byte	0x04, 0x17
        /*001e*/ 	.short	(.L_45 - .L_44)
.L_44:
        /*0020*/ 	.word	0x00000000
        /*0024*/ 	.short	0x000d
        /*0026*/ 	.short	0x0048
        /*0028*/ 	.byte	0x00, 0xf0, 0x11, 0x00


	//----- nvinfo : EIATTR_KPARAM_INFO
	.align		4
.L_45:
        /*002c*/ 	.byte	0x04, 0x17
        /*002e*/ 	.short	(.L_47 - .L_46)
.L_46:
        /*0030*/ 	.word	0x00000000
        /*0034*/ 	.short	0x000c
        /*0036*/ 	.short	0x0044
        /*0038*/ 	.byte	0x00, 0xf0, 0x05, 0x00


	//----- nvinfo : EIATTR_KPARAM_INFO
	.align		4
.L_47:
        /*003c*/ 	.byte	0x04, 0x17
        /*003e*/ 	.short	(.L_49 - .L_48)
.L_48:
        /*0040*/ 	.word	0x00000000
        /*0044*/ 	.short	0x000b
        /*0046*/ 	.short	0x0040
        /*0048*/ 	.byte	0x00, 0xf0, 0x11, 0x00


	//----- nvinfo : EIATTR_KPARAM_INFO
	.align		4
.L_49:
        /*004c*/ 	.byte	0x04, 0x17
        /*004e*/ 	.short	(.L_51 - .L_50)
.L_50:
        /*0050*/ 	.word	0x00000000
        /*0054*/ 	.short	0x000a
        /*0056*/ 	.short	0x0038
        /*0058*/ 	.byte	0x00, 0xf0, 0x21, 0x00


	//----- nvinfo : EIATTR_KPARAM_INFO
	.align		4
.L_51:
        /*005c*/ 	.byte	0x04, 0x17
        /*005e*/ 	.short	(.L_53 - .L_52)
.L_52:
        /*0060*/ 	.word	0x00000000
        /*0064*/ 	.short	0x0009
        /*0066*/ 	.short	0x0034
        /*0068*/ 	.byte	0x00, 0xf0, 0x11, 0x00


	//----- nvinfo : EIATTR_KPARAM_INFO
	.align		4
.L_53:
        /*006c*/ 	.byte	0x04, 0x17
        /*006e*/ 	.short	(.L_55 - .L_54)
.L_54:
        /*0070*/ 	.word	0x00000000
        /*0074*/ 	.short	0x0008
        /*0076*/ 	.short	0x0030
        /*0078*/ 	.byte	0x00, 0xf0, 0x11, 0x00


	//----- nvinfo : EIATTR_KPARAM_INFO
	.align		4
.L_55:
        /*007c*/ 	.byte	0x04, 0x17
        /*007e*/ 	.short	(.L_57 - .L_56)
.L_56:
        /*0080*/ 	.word	0x00000000
        /*0084*/ 	.short	0x0007
        /*0086*/ 	.short	0x002c
        /*0088*/ 	.byte	0x00, 0xf0, 0x11, 0x00


	//----- nvinfo : EIATTR_KPARAM_INFO
	.align		4
.L_57:
        /*008c*/ 	.byte	0x04, 0x17
        /*008e*/ 	.short	(.L_59 - .L_58)
.L_58:
        /*0090*/ 	.word	0x00000000
        /*0094*/ 	.short	0x0006
        /*0096*/ 	.short	0x0028
        /*0098*/ 	.byte	0x00, 0xf0, 0x11, 0x00


	//----- nvinfo : EIATTR_KPARAM_INFO
	.align		4
.L_59:
        /*009c*/ 	.byte	0x04, 0x17
        /*009e*/ 	.short	(.L_61 - .L_60)
.L_60:
        /*00a0*/ 	.word	0x00000000
        /*00a4*/ 	.short	0x0005
        /*00a6*/ 	.short	0x0024
        /*00a8*/ 	.byte	0x00, 0xf0, 0x11, 0x00


	//----- nvinfo : EIATTR_KPARAM_INFO
	.align		4
.L_61:
        /*00ac*/ 	.byte	0x04, 0x17
        /*00ae*/ 	.short	(.L_63 - .L_62)
.L_62:
        /*00b0*/ 	.word	0x00000000
        /*00b4*/ 	.short	0x0004
        /*00b6*/ 	.short	0x0020
        /*00b8*/ 	.byte	0x00, 0xf0, 0x11, 0x00


	//----- nvinfo : EIATTR_KPARAM_INFO
	.align		4
.L_63:
        /*00bc*/ 	.byte	0x04, 0x17
        /*00be*/ 	.short	(.L_65 - .L_64)
.L_64:
        /*00c0*/ 	.word	0x00000000
        /*00c4*/ 	.short	0x0003
        /*00c6*/ 	.short	0x0018
        /*00c8*/ 	.byte	0x00, 0xf0, 0x21, 0x00


	//----- nvinfo : EIATTR_KPARAM_INFO
	.align		4
.L_65:
        /*00cc*/ 	.byte	0x04, 0x17
        /*00ce*/ 	.short	(.L_67 - .L_66)
.L_66:
        /*00d0*/ 	.word	0x00000000
        /*00d4*/ 	.short	0x0002
        /*00d6*/ 	.short	0x0010
        /*00d8*/ 	.byte	0x00, 0xf0, 0x21, 0x00


	//----- nvinfo : EIATTR_KPARAM_INFO
	.align		4
.L_67:
        /*00dc*/ 	.byte	0x04, 0x17
        /*00de*/ 	.short	(.L_69 - .L_68)
.L_68:
        /*00e0*/ 	.word	0x00000000
        /*00e4*/ 	.short	0x0001
        /*00e6*/ 	.short	0x0008
        /*00e8*/ 	.byte	0x00, 0xf0, 0x21, 0x00


	//----- nvinfo : EIATTR_KPARAM_INFO
	.align		4
.L_69:
        /*00ec*/ 	.byte	0x04, 0x17
        /*00ee*/ 	.short	(.L_71 - .L_70)
.L_70:
        /*00f0*/ 	.word	0x00000000
        /*00f4*/ 	.short	0x0000
        /*00f6*/ 	.short	0x0000
        /*00f8*/ 	.byte	0x00, 0xf0, 0x21, 0x00


	//----- nvinfo : EIATTR_MAXREG_COUNT
	.align		4
.L_71:
        /*00fc*/ 	.byte	0x03, 0x1b
        /*00fe*/ 	.short	0x00ff


	//----- nvinfo : EIATTR_MERCURY_ISA_VERSION
	.align		4
        /*0100*/ 	.byte	0x03, 0x5f
        /*0102*/ 	.short	0x0000


	//----- nvinfo : EIATTR_EXIT_INSTR_OFFSETS
	.align		4
        /*0104*/ 	.byte	0x04, 0x1c
        /*0106*/ 	.short	(.L_73 - .L_72)


	//   ....[0]....
.L_72:
        /*0108*/ 	.word	0x000000f0


	//   ....[1]....
        /*010c*/ 	.word	0x00000580


	//   ....[2]....
        /*0110*/ 	.word	0x00000970


	//   ....[3]....
        /*0114*/ 	.word	0x00000990


	//   ....[4]....
        /*0118*/ 	.word	0x00000db0


	//   ....[5]....
        /*011c*/ 	.word	0x00001150


	//----- nvinfo : EIATTR_CTAIDZ_USED
	.align		4
.L_73:
        /*0120*/ 	.byte	0x01, 0x04
	.zero		2


	//----- nvinfo : EIATTR_CRS_STACK_SIZE
	.align		4
        /*0124*/ 	.byte	0x04, 0x1e
        /*0126*/ 	.short	(.L_75 - .L_74)
.L_74:
        /*0128*/ 	.word	0x00000000
.L_75:


//--------------------- .nv.info._Z16rope_cuda_kernelP6__halfPKS_S2_iiiiPKiibi --------------------------
	.section	.nv.info._Z16rope_cuda_kernelP6__halfPKS_S2_iiiiPKiibi,"",@"SHT_CUDA_INFO"
	.sectionflags	@""
	.align	4


	//----- nvinfo : EIATTR_CUDA_API_VERSION
	.align		4
        /*0000*/ 	.byte	0x04, 0x37
        /*0002*/ 	.short	(.L_77 - .L_76)
.L_76:
        /*0004*/ 	.word	0x00000082


	//----- nvinfo : EIATTR_SW2861232_WAR
	.align		4
.L_77:
        /*0008*/ 	.byte	0x01, 0x35
	.zero		2


	//----- nvinfo : EIATTR_PARAM_CBANK
	.align		4
        /*000c*/ 	.byte	0x04, 0x0a
        /*000e*/ 	.short	(.L_79 - .L_78)
	.align		4
.L_78:
        /*0010*/ 	.word	index@(.nv.constant0._Z16rope_cuda_kernelP6__halfPKS_S2_iiiiPKiibi)
        /*0014*/ 	.short	0x0160
        /*0016*/ 	.short	0x003c


	//----- nvinfo : EIATTR_CBANK_PARAM_SIZE
	.align		4
.L_79:
        /*0018*/ 	.byte	0x03, 0x19
        /*001a*/ 	.short	0x003c


	//----- nvinfo : EIATTR_KPARAM_INFO
	.align		4
        /*001c*/ 	.byte	0x04, 0x17
        /*001e*/ 	.short	(.L_81 - .L_80)
.L_80:
        /*0020*/ 	.word	0x00000000
        /*0024*/ 	.short	0x000a
        /*0026*/ 	.short	0x0038
        /*0028*/ 	.byte	0x00, 0xf0, 0x11, 0x00


	//----- nvinfo : EIATTR_KPARAM_INFO
	.align		4
.L_81:
        /*002c*/ 	.byte	0x04, 0x17
        /*002e*/ 	.short	(.L_83 - .L_82)
.L_82:
        /*0030*/ 	.word	0x00000000
        /*0034*/ 	.short	0x0009
        /*0036*/ 	.short	0x0034
        /*0038*/ 	.byte	0x00, 0xf0, 0x05, 0x00


	//----- nvinfo : EIATTR_KPARAM_INFO
	.align		4
.L_83:
        /*003c*/ 	.byte	0x04, 0x17
        /*003e*/ 	.short	(.L_85 - .L_84)
.L_84:
        /*0040*/ 	.word	0x00000000
        /*0044*/ 	.short	0x0008
        /*0046*/ 	.short	0x0030
        /*0048*/ 	.byte	0x00, 0xf0, 0x11, 0x00


	//----- nvinfo : EIATTR_KPARAM_INFO
	.align		4
.L_85:
        /*004c*/ 	.byte	0x04, 0x17
        /*004e*/ 	.short	(.L_87 - .L_86)
.L_86:
        /*0050*/ 	.word	0x00000000
        /*0054*/ 	.short	0x0007
        /*0056*/ 	.short	0x0028
        /*0058*/ 	.byte	0x00, 0xf0, 0x21, 0x00


	//----- nvinfo : EIATTR_KPARAM_INFO
	.align		4
.L_87:
        /*005c*/ 	.byte	0x04, 0x17
        /*005e*/ 	.short	(.L_89 - .L_88)
.L_88:
        /*0060*/ 	.word	0x00000000
        /*0064*/ 	.short	0x0006
        /*0066*/ 	.short	0x0024
        /*0068*/ 	.byte	0x00, 0xf0, 0x11, 0x00


	//----- nvinfo : EIATTR_KPARAM_INFO
	.align		4
.L_89:
        /*006c*/ 	.byte	0x04, 0x17
        /*006e*/ 	.short	(.L_91 - .L_90)
.L_90:
        /*0070*/ 	.word	0x00000000
        /*0074*/ 	.short	0x0005
        /*0076*/ 	.short	0x0020
        /*0078*/ 	.byte	0x00, 0xf0, 0x11, 0x00


	//----- nvinfo : EIATTR_KPARAM_INFO
	.align		4
.L_91:
        /*007c*/ 	.byte	0x04, 0x17
        /*007e*/ 	.short	(.L_93 - .L_92)
.L_92:
        /*0080*/ 	.word	0x00000000
        /*0084*/ 	.short	0x0004
        /*0086*/ 	.short	0x001c
        /*0088*/ 	.byte	0x00, 0xf0, 0x11, 0x00


	//----- nvinfo : EIATTR_KPARAM_INFO
	.align		4
.L_93:
        /*008c*/ 	.byte	0x04, 0x17
        /*008e*/ 	.short	(.L_95 - .L_94)
.L_94:
        /*0090*/ 	.word	0x00000000
        /*0094*/ 	.short	0x0003
        /*0096*/ 	.short	0x0018
        /*0098*/ 	.byte	0x00, 0xf0, 0x11, 0x00


	//----- nvinfo : EIATTR_KPARAM_INFO
	.align		4
.L_95:
        /*009c*/ 	.byte	0x04, 0x17
        /*009e*/ 	.short	(.L_97 - .L_96)
.L_96:
        /*00a0*/ 	.word	0x00000000
        /*00a4*/ 	.short	0x0002
        /*00a6*/ 	.short	0x0010
        /*00a8*/ 	.byte	0x00, 0xf0, 0x21, 0x00


	//----- nvinfo : EIATTR_KPARAM_INFO
	.align		4
.L_97:
        /*00ac*/ 	.byte	0x04, 0x17
        /*00ae*/ 	.short	(.L_99 - .L_98)
.L_98:
        /*00b0*/ 	.word	0x00000000
        /*00b4*/ 	.short	0x0001
        /*00b6*/ 	.short	0x0008
        /*00b8*/ 	.byte	0x00, 0xf0, 0x21, 0x00


	//----- nvinfo : EIATTR_KPARAM_INFO
	.align		4
.L_99:
        /*00bc*/ 	.byte	0x04, 0x17
        /*00be*/ 	.short	(.L_101 - .L_100)
.L_100:
        /*00c0*/ 	.word	0x00000000
        /*00c4*/ 	.short	0x0000
        /*00c6*/ 	.short	0x0000
        /*00c8*/ 	.byte	0x00, 0xf0, 0x21, 0x00


	//----- nvinfo : EIATTR_MAXREG_COUNT
	.align		4
.L_101:
        /*00cc*/ 	.byte	0x03, 0x1b
        /*00ce*/ 	.short	0x00ff


	//----- nvinfo : EIATTR_MERCURY_ISA_VERSION
	.align		4
        /*00d0*/ 	.byte	0x03, 0x5f
        /*00d2*/ 	.short	0x0000


	//----- nvinfo : EIATTR_EXIT_INSTR_OFFSETS
	.align		4
        /*00d4*/ 	.byte	0x04, 0x1c
        /*00d6*/ 	.short	(.L_103 - .L_102)


	//   ....[0]....
.L_102:
        /*00d8*/ 	.word	0x000000f0


	//   ....[1]....
        /*00dc*/ 	.word	0x00000140


	//   ....[2]....
        /*00e0*/ 	.word	0x00000530


	//   ....[3]....
        /*00e4*/ 	.word	0x00000550


	//   ....[4]....
        /*00e8*/ 	.word	0x000005a0


	//   ....[5]....
        /*00ec*/ 	.word	0x00000940


	//----- nvinfo : EIATTR_CTAIDZ_USED
	.align		4
.L_103:
        /*00f0*/ 	.byte	0x01, 0x04
	.zero		2


//--------------------- .nv.callgraph             --------------------------
	.section	.nv.callgraph,"",@"SHT_CUDA_CALLGRAPH"
	.align	4
	.sectionentsize	8
	.align		4
        /*0000*/ 	.word	0x00000000
	.align		4
        /*0004*/ 	.word	0xffffffff
	.align		4
        /*0008*/ 	.word	0x00000000
	.align		4
        /*000c*/ 	.word	0xfffffffe
	.align		4
        /*0010*/ 	.word	0x00000000
	.align		4
        /*0014*/ 	.word	0xfffffffd
	.align		4
        /*0018*/ 	.word	0x00000000
	.align		4
        /*001c*/ 	.word	0xfffffffc


//--------------------- .nv.rel.action            --------------------------
	.section	.nv.rel.action,"",@"SHT_CUDA_RELOCINFO"
	.align	8
	.sectionentsize	8
        /*0000*/ 	.byte	0x73, 0x00, 0x00, 0x00, 0x00, 0x00, 0x00, 0x00, 0x00, 0x00, 0x00, 0x11, 0x25, 0x00, 0x05, 0x36


//--------------------- .nv.constant4             --------------------------
	.section	.nv.constant4,"a",@progbits
	.align	8
	.align		8
.nv.constant4:
        /*0000*/ 	.dword	_ZN37_INTERNAL_dc3b6eab_7_rope_cu_329c565b4cuda3std3__45__cpo5beginE
	.align		8
        /*0008*/ 	.dword	_ZN37_INTERNAL_dc3b6eab_7_rope_cu_329c565b4cuda3std3__45__cpo3endE
	.align		8
        /*0010*/ 	.dword	_ZN37_INTERNAL_dc3b6eab_7_rope_cu_329c565b4cuda3std3__45__cpo6cbeginE
	.align		8
        /*0018*/ 	.dword	_ZN37_INTERNAL_dc3b6eab_7_rope_cu_329c565b4cuda3std3__45__cpo4cendE
	.align		8
        /*0020*/ 	.dword	_ZN37_INTERNAL_dc3b6eab_7_rope_cu_329c565b4cuda3std3__45__cpo6rbeginE
	.align		8
        /*0028*/ 	.dword	_ZN37_INTERNAL_dc3b6eab_7_rope_cu_329c565b4cuda3std3__45__cpo4rendE
	.align		8
        /*0030*/ 	.dword	_ZN37_INTERNAL_dc3b6eab_7_rope_cu_329c565b4cuda3std3__45__cpo7crbeginE
	.align		8
        /*0038*/ 	.dword	_ZN37_INTERNAL_dc3b6eab_7_rope_cu_329c565b4cuda3std3__45__cpo5crendE
	.align		8
        /*0040*/ 	.dword	_ZN37_INTERNAL_dc3b6eab_7_rope_cu_329c565b4cuda3std3__439_GLOBAL__N__dc3b6eab_7_rope_cu_329c565b6ignoreE
	.align		8
        /*0048*/ 	.dword	_ZN37_INTERNAL_dc3b6eab_7_rope_cu_329c565b4cuda3std3__419piecewise_constructE
	.align		8
        /*0050*/ 	.dword	_ZN37_INTERNAL_dc3b6eab_7_rope_cu_329c565b4cuda3std3__48in_placeE
	.align		8
        /*0058*/ 	.dword	_ZN37_INTERNAL_dc3b6eab_7_rope_cu_329c565b4cuda3std3__420unreachable_sentinelE
	.align		8
        /*0060*/ 	.dword	_ZN37_INTERNAL_dc3b6eab_7_rope_cu_329c565b4cuda3std6ranges3__45__cpo4swapE
	.align		8
        /*0068*/ 	.dword	_ZN37_INTERNAL_dc3b6eab_7_rope_cu_329c565b4cuda3std6ranges3__45__cpo9iter_moveE
	.align		8
        /*0070*/ 	.dword	_ZN37_INTERNAL_dc3b6eab_7_rope_cu_329c565b4cuda3std6ranges3__45__cpo5beginE
	.align		8
        /*0078*/ 	.dword	_ZN37_INTERNAL_dc3b6eab_7_rope_cu_329c565b4cuda3std6ranges3__45__cpo3endE
	.align		8
        /*0080*/ 	.dword	_ZN37_INTERNAL_dc3b6eab_7_rope_cu_329c565b4cuda3std6ranges3__45__cpo6cbeginE
	.align		8
        /*0088*/ 	.dword	_ZN37_INTERNAL_dc3b6eab_7_rope_cu_329c565b4cuda3std6ranges3__45__cpo4cendE
	.align		8
        /*0090*/ 	.dword	_ZN37_INTERNAL_dc3b6eab_7_rope_cu_329c565b4cuda3std6ranges3__45__cpo7advanceE
	.align		8
        /*0098*/ 	.dword	_ZN37_INTERNAL_dc3b6eab_7_rope_cu_329c565b4cuda3std6ranges3__45__cpo9iter_swapE
	.align		8
        /*00a0*/ 	.dword	_ZN37_INTERNAL_dc3b6eab_7_rope_cu_329c565b4cuda3std6ranges3__45__cpo4nextE
	.align		8
        /*00a8*/ 	.dword	_ZN37_INTERNAL_dc3b6eab_7_rope_cu_329c565b4cuda3std6ranges3__45__cpo4prevE
	.align		8
        /*00b0*/ 	.dword	_ZN37_INTERNAL_dc3b6eab_7_rope_cu_329c565b4cuda3std6ranges3__45__cpo4dataE
	.align		8
        /*00b8*/ 	.dword	_ZN37_INTERNAL_dc3b6eab_7_rope_cu_329c565b4cuda3std6ranges3__45__cpo5cdataE
	.align		8
        /*00c0*/ 	.dword	_ZN37_INTERNAL_dc3b6eab_7_rope_cu_329c565b4cuda3std6ranges3__45__cpo4sizeE
	.align		8
        /*00c8*/ 	.dword	_ZN37_INTERNAL_dc3b6eab_7_rope_cu_329c565b4cuda3std6ranges3__45__cpo5ssizeE
	.align		8
        /*00d0*/ 	.dword	_ZN37_INTERNAL_dc3b6eab_7_rope_cu_329c565b4cuda3std6ranges3__45__cpo8distanceE
	.align		8
        /*00d8*/ 	.dword	_ZN37_INTERNAL_dc3b6eab_7_rope_cu_329c565b6thrust23THRUST_300001_SM_800_NS6system6detail10sequential3seqE


//--------------------- .nv.constant0._Z19rope_cuda_qk_kernelP6__halfS0_PKS_S2_iiiiiiPKiibi --------------------------
	.section	.nv.constant0._Z19rope_cuda_qk_kernelP6__halfS0_PKS_S2_iiiiiiPKiibi,"a",@progbits
	.sectionflags	@""
	.align	4
.nv.constant0._Z19rope_cuda_qk_kernelP6__halfS0_PKS_S2_iiiiiiPKiibi:
	.zero		428


//--------------------- .nv.constant0._Z16rope_cuda_kernelP6__halfPKS_S2_iiiiPKiibi --------------------------
	.section	.nv.constant0._Z16rope_cuda_kernelP6__halfPKS_S2_iiiiPKiibi,"a",@progbits
	.sectionflags	@""
	.align	4
.nv.constant0._Z16rope_cuda_kernelP6__halfPKS_S2_iiiiPKiibi:
	.zero		412


//--------------------- .text._Z19rope_cuda_qk_kernelP6__halfS0_PKS_S2_iiiiiiPKiibi --------------------------
	.section	.text._Z19rope_cuda_qk_kernelP6__halfS0_PKS_S2_iiiiiiPKiibi,"ax",@progbits
	.sectioninfo	@"SHI_REGISTERS=18"
	.align	128
        .global         _Z19rope_cuda_qk_kernelP6__halfS0_PKS_S2_iiiiiiPKiibi
        .type           _Z19rope_cuda_qk_kernelP6__halfS0_PKS_S2_iiiiiiPKiibi,@function
        .size           _Z19rope_cuda_qk_kernelP6__halfS0_PKS_S2_iiiiiiPKiibi,(.L_x_20 - _Z19rope_cuda_qk_kernelP6__halfS0_PKS_S2_iiiiiiPKiibi)
        .other          _Z19rope_cuda_qk_kernelP6__halfS0_PKS_S2_iiiiiiPKiibi,@"STO_CUDA_ENTRY STV_DEFAULT"
_Z19rope_cuda_qk_kernelP6__halfS0_PKS_S2_iiiiiiPKiibi:
.text._Z19rope_cuda_qk_kernelP6__halfS0_PKS_S2_iiiiiiPKiibi:
[----:B------:R-:W-:Y:S02]  /*0000*/  IMAD.MOV.U32 R1, RZ, RZ, c[0x0][0x28] ;  /* 0x00000a00ff017624 */ /* 0x000fe400078e00ff */
[----:B------:R-:W0:Y:S01]  /*0010*/  S2R R0, SR_CTAID.X ;  /* 0x0000000000007919 */ /* 0x000e220000002500 */
[----:B------:R-:W-:Y:S01]  /*0020*/  ULDC.S8 UR4, c[0x0][0x1a4] ;  /* 0x0000690000047ab9 */ /* 0x000fe20000000200 */
[----:B------:R-:W-:Y:S01]  /*0030*/  IMAD.MOV.U32 R12, RZ, RZ, c[0x0][0x194] ;  /* 0x00006500ff0c7624 */ /* 0x000fe200078e00ff */
[----:B------:R-:W-:Y:S01]  /*0040*/  ISETP.NE.AND P0, PT, RZ, UR4, PT ;  /* 0x00000004ff007c0c */ /* 0x000fe2000bf05270 */
[----:B------:R-:W0:Y:S01]  /*0050*/  S2R R3, SR_TID.X ;  /* 0x0000000000037919 */ /* 0x000e220000002100 */
[----:B------:R-:W-:Y:S01]  /*0060*/  ULDC.64 UR6, c[0x0][0x118] ;  /* 0x0000460000067ab9 */ /* 0x000fe20000000a00 */
[----:B------:R-:W-:Y:S02]  /*0070*/  IMAD.MOV.U32 R2, RZ, RZ, c[0x0][0x194] ;  /* 0x00006500ff027624 */ /* 0x000fe400078e00ff */
[----:B0-----:R-:W-:-:S04]  /*0080*/  IMAD R0, R0, 0x20, R3 ;  /* 0x0000002000007824 */ /* 0x001fc800078e0203 */
[----:B------:R-:W-:-:S04]  /*0090*/  IMAD.SHL.U32 R0, R0, 0x2, RZ ;  /* 0x0000000200007824 */ /* 0x000fc800078e00ff */
[----:B------:R-:W-:Y:S05]  /*00a0*/  @!P0 BRA `(.L_x_0) ;  /* 0x000008d000008947 */ /* 0x000fea0003800000 */
[----:B------:R-:W-:Y:S02]  /*00b0*/  ULDC UR4, c[0x0][0x1a8] ;  /* 0x00006a0000047ab9 */ /* 0x000fe40000000800 */
[----:B------:R-:W-:-:S04]  /*00c0*/  ULEA.HI UR4, UR4, UR4, URZ, 0x1 ;  /* 0x0000000404047291 */ /* 0x000fc8000f8f083f */
[----:B------:R-:W-:-:S06]  /*00d0*/  USHF.R.S32.HI UR4, URZ, 0x1, UR4 ;  /* 0x000000013f047899 */ /* 0x000fcc0008011404 */
[----:B------:R-:W-:-:S13]  /*00e0*/  ISETP.GE.AND P0, PT, R0, UR4, PT ;  /* 0x0000000400007c0c */ /* 0x000fda000bf06270 */
[----:B------:R-:W-:Y:S05]  /*00f0*/  @P0 EXIT ;  /* 0x000000000000094d */ /* 0x000fea0003800000 */
[----:B------:R-:W0:Y:S01]  /*0100*/  S2R R3, SR_CTAID.Y ;  /* 0x0000000000037919 */ /* 0x000e220000002600 */
[----:B------:R-:W-:Y:S03]  /*0110*/  BSSY B0, `(.L_x_1) ;  /* 0x0000045000007945 */ /* 0x000fe60003800000 */
[----:B------:R-:W0:Y:S02]  /*0120*/  S2R R4, SR_TID.Y ;  /* 0x0000000000047919 */ /* 0x000e240000002200 */
[----:B0-----:R-:W-:-:S05]  /*0130*/  IMAD R3, R3, c[0x0][0x1a0], R4 ;  /* 0x0000680003037a24 */ /* 0x001fca00078e0204 */
[----:B------:R-:W-:-:S13]  /*0140*/  ISETP.GE.AND P0, PT, R3, c[0x0][0x180], PT ;  /* 0x0000600003007a0c */ /* 0x000fda0003f06270 */
[----:B------:R-:W-:Y:S05]  /*0150*/  @P0 BRA `(.L_x_2) ;  /* 0x0000040000000947 */ /* 0x000fea0003800000 */
[----:B------:R-:W0:Y:S01]  /*0160*/  S2R R5, SR_CTAID.Z ;  /* 0x0000000000057919 */ /* 0x000e220000002700 */
[----:B------:R-:W-:Y:S01]  /*0170*/  ISETP.NE.AND P0, PT, R12, -0x1, PT ;  /* 0xffffffff0c00780c */ /* 0x000fe20003f05270 */
[----:B------:R-:W-:-:S04]  /*0180*/  IMAD.MOV.U32 R4, RZ, RZ, 0x4 ;  /* 0x00000004ff047424 */ /* 0x000fc800078e00ff */
[----:B0-----:R-:W-:-:S08]  /*0190*/  IMAD.WIDE.U32 R6, R5, R4, c[0x0][0x198] ;  /* 0x0000660005067625 */ /* 0x001fd000078e0004 */
[----:B------:R-:W-:Y:S05]  /*01a0*/  @!P0 BRA `(.L_x_3) ;  /* 0x0000007000008947 */ /* 0x000fea0003800000 */
[----:B------:R-:W-:Y:S01]  /*01b0*/  ISETP.NE.U32.AND P0, PT, RZ, c[0x0][0x198], PT ;  /* 0x00006600ff007a0c */ /* 0x000fe20003f05070 */
[----:B------:R-:W-:-:S03]  /*01c0*/  IMAD.MOV.U32 R8, RZ, RZ, c[0x0][0x194] ;  /* 0x00006500ff087624 */ /* 0x000fc600078e00ff */
[----:B------:R-:W-:-:S13]  /*01d0*/  ISETP.NE.AND.EX P0, PT, RZ, c[0x0][0x19c], PT, P0 ;  /* 0x00006700ff007a0c */ /* 0x000fda0003f05300 */
[----:B------:R-:W-:Y:S05]  /*01e0*/  @!P0 BRA `(.L_x_4) ;  /* 0x0000005000008947 */ /* 0x000fea0003800000 */
[----:B------:R-:W2:Y:S02]  /*01f0*/  LDG.E.CONSTANT R6, [R6.64] ;  /* 0x0000000606067981 */ /* 0x000ea4000c1e9900 */
[----:B--2---:R-:W-:Y:S01]  /*0200*/  IADD3 R8, R6, c[0x0][0x194], RZ ;  /* 0x0000650006087a10 */ /* 0x004fe20007ffe0ff */
[----:B------:R-:W-:Y:S05]  /*0210*/  BRA `(.L_x_4) ;  /* 0x0000002000007947 */ /* 0x000fea0003800000 */
.L_x_3:
[----:B------:R-:W2:Y:S02]  /*0220*/  LDG.E.CONSTANT R6, [R6.64] ;  /* 0x0000000606067981 */ /* 0x000ea4000c1e9900 */
[----:B--2---:R-:W-:Y:S02]  /*0230*/  IMNMX R8, RZ, R6, !PT ;  /* 0x00000006ff087217 */ /* 0x004fe40007800200 */
.L_x_4:
[----:B------:R-:W-:Y:S02]  /*0240*/  IABS R10, c[0x0][0x18c] ;  /* 0x00006300000a7a13 */ /* 0x000fe40000000000 */
[----:B------:R-:W-:Y:S02]  /*0250*/  IABS R13, R3 ;  /* 0x00000003000d7213 */ /* 0x000fe40000000000 */
[----:B------:R-:W0:Y:S08]  /*0260*/  I2F.RP R9, R10 ;  /* 0x0000000a00097306 */ /* 0x000e300000209400 */
[----:B0-----:R-:W0:Y:S02]  /*0270*/  MUFU.RCP R9, R9 ;  /* 0x0000000900097308 */ /* 0x001e240000001000 */
[----:B0-----:R-:W-:-:S06]  /*0280*/  IADD3 R6, R9, 0xffffffe, RZ ;  /* 0x0ffffffe09067810 */ /* 0x001fcc0007ffe0ff */
[----:B------:R0:W1:Y:S02]  /*0290*/  F2I.FTZ.U32.TRUNC.NTZ R7, R6 ;  /* 0x0000000600077305 */ /* 0x000064000021f000 */
[----:B0-----:R-:W-:Y:S02]  /*02a0*/  IMAD.MOV.U32 R6, RZ, RZ, RZ ;  /* 0x000000ffff067224 */ /* 0x001fe400078e00ff */
[----:B-1----:R-:W-:-:S04]  /*02b0*/  IMAD.MOV R11, RZ, RZ, -R7 ;  /* 0x000000ffff0b7224 */ /* 0x002fc800078e0a07 */
[----:B------:R-:W-:-:S04]  /*02c0*/  IMAD R11, R11, R10, RZ ;  /* 0x0000000a0b0b7224 */ /* 0x000fc800078e02ff */
[----:B------:R-:W-:Y:S01]  /*02d0*/  IMAD.HI.U32 R7, R7, R11, R6 ;  /* 0x0000000b07077227 */ /* 0x000fe200078e0006 */
[----:B------:R-:W-:-:S03]  /*02e0*/  LOP3.LUT R6, R3, c[0x0][0x18c], RZ, 0x3c, !PT ;  /* 0x0000630003067a12 */ /* 0x000fc600078e3cff */
[----:B------:R-:W-:Y:S01]  /*02f0*/  IMAD.MOV.U32 R11, RZ, RZ, R13 ;  /* 0x000000ffff0b7224 */ /* 0x000fe200078e000d */
[----:B------:R-:W-:-:S03]  /*0300*/  ISETP.GE.AND P1, PT, R6, RZ, PT ;  /* 0x000000ff0600720c */ /* 0x000fc60003f26270 */
[----:B------:R-:W-:-:S04]  /*0310*/  IMAD.HI.U32 R7, R7, R11, RZ ;  /* 0x0000000b07077227 */ /* 0x000fc800078e00ff */
[----:B------:R-:W-:-:S04]  /*0320*/  IMAD.MOV R9, RZ, RZ, -R7 ;  /* 0x000000ffff097224 */ /* 0x000fc800078e0a07 */
[----:B------:R-:W-:-:S05]  /*0330*/  IMAD R9, R10, R9, R11 ;  /* 0x000000090a097224 */ /* 0x000fca00078e020b */
[----:B------:R-:W-:-:S13]  /*0340*/  ISETP.GT.U32.AND P2, PT, R10, R9, PT ;  /* 0x000000090a00720c */ /* 0x000fda0003f44070 */
[----:B------:R-:W-:Y:S01]  /*0350*/  @!P2 IMAD.IADD R9, R9, 0x1, -R10 ;  /* 0x000000010909a824 */ /* 0x000fe200078e0a0a */
[----:B------:R-:W-:Y:S02]  /*0360*/  @!P2 IADD3 R7, R7, 0x1, RZ ;  /* 0x000000010707a810 */ /* 0x000fe40007ffe0ff */
[----:B------:R-:W-:Y:S02]  /*0370*/  ISETP.NE.AND P2, PT, RZ, c[0x0][0x18c], PT ;  /* 0x00006300ff007a0c */ /* 0x000fe40003f45270 */
[----:B------:R-:W-:-:S13]  /*0380*/  ISETP.GE.U32.AND P0, PT, R9, R10, PT ;  /* 0x0000000a0900720c */ /* 0x000fda0003f06070 */
[----:B------:R-:W-:-:S05]  /*0390*/  @P0 IADD3 R7, R7, 0x1, RZ ;  /* 0x0000000107070810 */ /* 0x000fca0007ffe0ff */
[----:B------:R-:W-:Y:S01]  /*03a0*/  @!P1 IMAD.MOV R7, RZ, RZ, -R7 ;  /* 0x000000ffff079224 */ /* 0x000fe200078e0a07 */
[----:B------:R-:W-:-:S05]  /*03b0*/  @!P2 LOP3.LUT R7, RZ, c[0x0][0x18c], RZ, 0x33, !PT ;  /* 0x00006300ff07aa12 */ /* 0x000fca00078e33ff */
[----:B------:R-:W-:Y:S02]  /*03c0*/  IMAD.IADD R8, R7, 0x1, R8 ;  /* 0x0000000107087824 */ /* 0x000fe400078e0208 */
[----:B------:R-:W-:-:S03]  /*03d0*/  IMAD R7, R5, c[0x0][0x180], R3 ;  /* 0x0000600005077a24 */ /* 0x000fc600078e0203 */
[----:B------:R-:W-:Y:S01]  /*03e0*/  IMNMX R5, RZ, R8, !PT ;  /* 0x00000008ff057217 */ /* 0x000fe20007800200 */
[----:B------:R-:W-:-:S04]  /*03f0*/  IMAD R7, R7, c[0x0][0x188], R0 ;  /* 0x0000620007077a24 */ /* 0x000fc800078e0200 */
[----:B------:R-:W-:Y:S01]  /*0400*/  IMAD R5, R5, c[0x0][0x1a8], R0 ;  /* 0x00006a0005057a24 */ /* 0x000fe200078e0200 */
[C---:B------:R-:W-:Y:S02]  /*0410*/  IADD3 R6, R7.reuse, UR4, RZ ;  /* 0x0000000407067c10 */ /* 0x040fe4000fffe0ff */
[----:B------:R-:W-:Y:S02]  /*0420*/  LEA.HI R7, R7, R7, RZ, 0x1 ;  /* 0x0000000707077211 */ /* 0x000fe400078f08ff */
[----:B------:R-:W-:Y:S02]  /*0430*/  LEA.HI R5, R5, R5, RZ, 0x1 ;  /* 0x0000000505057211 */ /* 0x000fe400078f08ff */
[----:B------:R-:W-:Y:S02]  /*0440*/  LEA.HI R6, R6, R6, RZ, 0x1 ;  /* 0x0000000606067211 */ /* 0x000fe400078f08ff */
[----:B------:R-:W-:Y:S02]  /*0450*/  SHF.R.S32.HI R5, RZ, 0x1, R5 ;  /* 0x00000001ff057819 */ /* 0x000fe40000011405 */
[----:B------:R-:W-:-:S02]  /*0460*/  SHF.R.S32.HI R13, RZ, 0x1, R6 ;  /* 0x00000001ff0d7819 */ /* 0x000fc40000011406 */
[----:B------:R-:W-:Y:S01]  /*0470*/  SHF.R.S32.HI R9, RZ, 0x1, R7 ;  /* 0x00000001ff097819 */ /* 0x000fe20000011407 */
[----:B------:R-:W-:-:S04]  /*0480*/  IMAD.WIDE R10, R5, R4, c[0x0][0x170] ;  /* 0x00005c00050a7625 */ /* 0x000fc800078e0204 */
[-C--:B------:R-:W-:Y:S02]  /*0490*/  IMAD.WIDE R6, R13, R4.reuse, c[0x0][0x160] ;  /* 0x000058000d067625 */ /* 0x080fe400078e0204 */
[----:B------:R-:W2:Y:S02]  /*04a0*/  LDG.E.CONSTANT R10, [R10.64] ;  /* 0x000000060a0a7981 */ /* 0x000ea4000c1e9900 */
[-C--:B------:R-:W-:Y:S02]  /*04b0*/  IMAD.WIDE R8, R9, R4.reuse, c[0x0][0x160] ;  /* 0x0000580009087625 */ /* 0x080fe400078e0204 */
[----:B------:R-:W2:Y:S02]  /*04c0*/  LDG.E R15, [R6.64] ;  /* 0x00000006060f7981 */ /* 0x000ea4000c1e1900 */
[----:B------:R-:W-:Y:S02]  /*04d0*/  IMAD.WIDE R4, R5, R4, c[0x0][0x178] ;  /* 0x00005e0005047625 */ /* 0x000fe400078e0204 */
[----:B------:R-:W3:Y:S04]  /*04e0*/  LDG.E R13, [R8.64] ;  /* 0x00000006080d7981 */ /* 0x000ee8000c1e1900 */
[----:B------:R2:W4:Y:S02]  /*04f0*/  LDG.E.CONSTANT R4, [R4.64] ;  /* 0x0000000604047981 */ /* 0x000524000c1e9900 */
[----:B--2---:R-:W-:Y:S01]  /*0500*/  HFMA2.MMA R5, R15, -R10, -RZ ;  /* 0x8000000a0f057235 */ /* 0x004fe200001000ff */
[----:B---3--:R-:W-:-:S05]  /*0510*/  HMUL2 R11, R13, R10 ;  /* 0x0000000a0d0b7232 */ /* 0x008fca0000000000 */
[----:B----4-:R-:W-:Y:S01]  /*0520*/  HFMA2.MMA R13, R13, R4, R5 ;  /* 0x000000040d0d7235 */ /* 0x010fe20000000005 */
[----:B------:R-:W-:-:S06]  /*0530*/  HFMA2 R15, R15, R4, R11 ;  /* 0x000000040f0f7231 */ /* 0x000fcc000000000b */
[----:B------:R0:W-:Y:S04]  /*0540*/  STG.E [R8.64], R13 ;  /* 0x0000000d08007986 */ /* 0x0001e8000c101906 */
[----:B------:R0:W-:Y:S02]  /*0550*/  STG.E [R6.64], R15 ;  /* 0x0000000f06007986 */ /* 0x0001e4000c101906 */
.L_x_2:
[----:B------:R-:W-:Y:S05]  /*0560*/  BSYNC B0 ;  /* 0x0000000000007941 */ /* 0x000fea0003800000 */
.L_x_1:
[----:B------:R-:W-:-:S13]  /*0570*/  ISETP.GE.AND P0, PT, R3, c[0x0][0x184], PT ;  /* 0x0000610003007a0c */ /* 0x000fda0003f06270 */
[----:B------:R-:W-:Y:S05]  /*0580*/  @P0 EXIT ;  /* 0x000000000000094d */ /* 0x000fea0003800000 */
[----:B------:R-:W1:Y:S01]  /*0590*/  S2R R10, SR_CTAID.Z ;  /* 0x00000000000a7919 */ /* 0x000e620000002700 */
[----:B------:R-:W-:Y:S01]  /*05a0*/  ISETP.NE.AND P0, PT, R12, -0x1, PT ;  /* 0xffffffff0c00780c */ /* 0x000fe20003f05270 */
[----:B------:R-:W-:-:S04]  /*05b0*/  IMAD.MOV.U32 R4, RZ, RZ, 0x4 ;  /* 0x00000004ff047424 */ /* 0x000fc800078e00ff */
[----:B01----:R-:W-:-:S08]  /*05c0*/  IMAD.WIDE.U32 R6, R10, R4, c[0x0][0x198] ;  /* 0x000066000a067625 */ /* 0x003fd000078e0004 */
[----:B------:R-:W-:Y:S05]  /*05d0*/  @!P0 BRA `(.L_x_5) ;  /* 0x0000006000008947 */ /* 0x000fea0003800000 */
[----:B------:R-:W-:-:S04]  /*05e0*/  ISETP.NE.U32.AND P0, PT, RZ, c[0x0][0x198], PT ;  /* 0x00006600ff007a0c */ /* 0x000fc80003f05070 */
[----:B------:R-:W-:-:S13]  /*05f0*/  ISETP.NE.AND.EX P0, PT, RZ, c[0x0][0x19c], PT, P0 ;  /* 0x00006700ff007a0c */ /* 0x000fda0003f05300 */
[----:B------:R-:W-:Y:S05]  /*0600*/  @!P0 BRA `(.L_x_6) ;  /* 0x0000005000008947 */ /* 0x000fea0003800000 */
[----:B------:R-:W2:Y:S02]  /*0610*/  LDG.E.CONSTANT R2, [R6.64] ;  /* 0x0000000606027981 */ /* 0x000ea4000c1e9900 */
[----:B--2---:R-:W-:Y:S01]  /*0620*/  IADD3 R2, R2, c[0x0][0x194], RZ ;  /* 0x0000650002027a10 */ /* 0x004fe20007ffe0ff */
[----:B------:R-:W-:Y:S05]  /*0630*/  BRA `(.L_x_6) ;  /* 0x0000002000007947 */ /* 0x000fea0003800000 */
.L_x_5:
[----:B------:R-:W2:Y:S02]  /*0640*/  LDG.E.CONSTANT R2, [R6.64] ;  /* 0x0000000606027981 */ /* 0x000ea4000c1e9900 */
[----:B--2---:R-:W-:Y:S02]  /*0650*/  IMNMX R2, RZ, R2, !PT ;  /* 0x00000002ff027217 */ /* 0x004fe40007800200 */
.L_x_6:
        /* <DEDUP_REMOVED lines=9> */
[----:B------:R-:W-:-:S06]  /*06f0*/  IMAD.HI.U32 R7, R7, R9, R6 ;  /* 0x0000000907077227 */ /* 0x000fcc00078e0006 */
[----:B------:R-:W-:-:S04]  /*0700*/  IMAD.HI.U32 R7, R7, R12, RZ ;  /* 0x0000000c07077227 */ /* 0x000fc800078e00ff */
[----:B------:R-:W-:-:S04]  /*0710*/  IMAD.MOV R5, RZ, RZ, -R7 ;  /* 0x000000ffff057224 */ /* 0x000fc800078e0a07 */
[----:B------:R-:W-:-:S05]  /*0720*/  IMAD R5, R8, R5, R12 ;  /* 0x0000000508057224 */ /* 0x000fca00078e020c */
[----:B------:R-:W-:-:S13]  /*0730*/  ISETP.GT.U32.AND P2, PT, R8, R5, PT ;  /* 0x000000050800720c */ /* 0x000fda0003f44070 */
[----:B------:R-:W-:Y:S01]  /*0740*/  @!P2 IMAD.IADD R5, R5, 0x1, -R8 ;  /* 0x000000010505a824 */ /* 0x000fe200078e0a08 */
[----:B------:R-:W-:Y:S02]  /*0750*/  @!P2 IADD3 R7, R7, 0x1, RZ ;  /* 0x000000010707a810 */ /* 0x000fe40007ffe0ff */
[----:B------:R-:W-:Y:S02]  /*0760*/  ISETP.NE.AND P2, PT, RZ, c[0x0][0x190], PT ;  /* 0x00006400ff007a0c */ /* 0x000fe40003f45270 */
[----:B------:R-:W-:Y:S02]  /*0770*/  ISETP.GE.U32.AND P0, PT, R5, R8, PT ;  /* 0x000000080500720c */ /* 0x000fe40003f06070 */
[----:B------:R-:W-:-:S04]  /*0780*/  LOP3.LUT R5, R3, c[0x0][0x190], RZ, 0x3c, !PT ;  /* 0x0000640003057a12 */ /* 0x000fc800078e3cff */
[----:B------:R-:W-:Y:S01]  /*0790*/  ISETP.GE.AND P1, PT, R5, RZ, PT ;  /* 0x000000ff0500720c */ /* 0x000fe20003f26270 */
[----:B------:R-:W-:-:S04]  /*07a0*/  IMAD R5, R10, c[0x0][0x184], R3 ;  /* 0x000061000a057a24 */ /* 0x000fc800078e0203 */
[----:B------:R-:W-:Y:S02]  /*07b0*/  IMAD R5, R5, c[0x0][0x188], R0 ;  /* 0x0000620005057a24 */ /* 0x000fe400078e0200 */
[----:B------:R-:W-:-:S06]  /*07c0*/  @P0 IADD3 R7, R7, 0x1, RZ ;  /* 0x0000000107070810 */ /* 0x000fcc0007ffe0ff */
[----:B------:R-:W-:Y:S01]  /*07d0*/  @!P1 IMAD.MOV R7, RZ, RZ, -R7 ;  /* 0x000000ffff079224 */ /* 0x000fe200078e0a07 */
[----:B------:R-:W-:-:S05]  /*07e0*/  @!P2 LOP3.LUT R7, RZ, c[0x0][0x190], RZ, 0x33, !PT ;  /* 0x00006400ff07aa12 */ /* 0x000fca00078e33ff */
[----:B------:R-:W-:-:S05]  /*07f0*/  IMAD.IADD R2, R7, 0x1, R2 ;  /* 0x0000000107027824 */ /* 0x000fca00078e0202 */
[----:B------:R-:W-:-:S05]  /*0800*/  IMNMX R3, RZ, R2, !PT ;  /* 0x00000002ff037217 */ /* 0x000fca0007800200 */
[----:B------:R-:W-:Y:S01]  /*0810*/  IMAD R3, R3, c[0x0][0x1a8], R0 ;  /* 0x00006a0003037a24 */ /* 0x000fe200078e0200 */
[----:B------:R-:W-:-:S04]  /*0820*/  IADD3 R0, R5, UR4, RZ ;  /* 0x0000000405007c10 */ /* 0x000fc8000fffe0ff */
[----:B------:R-:W-:Y:S02]  /*0830*/  LEA.HI R3, R3, R3, RZ, 0x1 ;  /* 0x0000000303037211 */ /* 0x000fe400078f08ff */
[----:B------:R-:W-:Y:S02]  /*0840*/  LEA.HI R2, R0, R0, RZ, 0x1 ;  /* 0x0000000000027211 */ /* 0x000fe400078f08ff */
[----:B------:R-:W-:Y:S02]  /*0850*/  LEA.HI R0, R5, R5, RZ, 0x1 ;  /* 0x0000000505007211 */ /* 0x000fe400078f08ff */
[----:B------:R-:W-:Y:S02]  /*0860*/  SHF.R.S32.HI R5, RZ, 0x1, R3 ;  /* 0x00000001ff057819 */ /* 0x000fe40000011403 */
[----:B------:R-:W-:Y:S02]  /*0870*/  SHF.R.S32.HI R9, RZ, 0x1, R0 ;  /* 0x00000001ff097819 */ /* 0x000fe40000011400 */
        /* <DEDUP_REMOVED lines=9> */
[----:B--2---:R-:W-:Y:S01]  /*0910*/  HFMA2.MMA R5, R11, R6, -RZ ;  /* 0x000000060b057235 */ /* 0x004fe200001000ff */
[----:B---3--:R-:W-:-:S06]  /*0920*/  HMUL2 R0, R13, -R6 ;  /* 0x800000060d007232 */ /* 0x008fcc0000000000 */
[----:B----4-:R-:W-:-:S03]  /*0930*/  HFMA2.MMA R11, R11, R4, R0 ;  /* 0x000000040b0b7235 */ /* 0x010fc60000000000 */
[----:B------:R-:W-:-:S04]  /*0940*/  HFMA2 R13, R13, R4, R5 ;  /* 0x000000040d0d7231 */ /* 0x000fc80000000005 */
[----:B------:R-:W-:Y:S04]  /*0950*/  STG.E [R8.64], R11 ;  /* 0x0000000b08007986 */ /* 0x000fe8000c101906 */
[----:B------:R-:W-:Y:S01]  /*0960*/  STG.E [R2.64], R13 ;  /* 0x0000000d02007986 */ /* 0x000fe2000c101906 */
[----:B------:R-:W-:Y:S05]  /*0970*/  EXIT ;  /* 0x000000000000794d */ /* 0x000fea0003800000 */
.L_x_0:
[----:B------:R-:W-:-:S13]  /*0980*/  ISETP.GE.AND P0, PT, R0, c[0x0][0x1a8], PT ;  /* 0x00006a0000007a0c */ /* 0x000fda0003f06270 */
        /* <DEDUP_REMOVED lines=19> */
.L_x_9:
[----:B------:R-:W2:Y:S02]  /*0ac0*/  LDG.E.CONSTANT R5, [R8.64] ;  /* 0x0000000608057981 */ /* 0x000ea4000c1e9900 */
[----:B--2---:R-:W-:Y:S02]  /*0ad0*/  IMNMX R5, RZ, R5, !PT ;  /* 0x00000005ff057217 */ /* 0x004fe40007800200 */
.L_x_10:
[----:B------:R-:W-:-:S04]  /*0ae0*/  IABS R7, c[0x0][0x18c] ;  /* 0x0000630000077a13 */ /* 0x000fc80000000000 */
[----:B------:R-:W0:Y:S08]  /*0af0*/  I2F.RP R10, R7 ;  /* 0x00000007000a7306 */ /* 0x000e300000209400 */
[----:B0-----:R-:W0:Y:S02]  /*0b00*/  MUFU.RCP R10, R10 ;  /* 0x0000000a000a7308 */ /* 0x001e240000001000 */
[----:B0-----:R-:W-:-:S06]  /*0b10*/  IADD3 R8, R10, 0xffffffe, RZ ;  /* 0x0ffffffe0a087810 */ /* 0x001fcc0007ffe0ff */
[----:B------:R0:W1:Y:S02]  /*0b20*/  F2I.FTZ.U32.TRUNC.NTZ R9, R8 ;  /* 0x0000000800097305 */ /* 0x000064000021f000 */
[----:B0-----:R-:W-:Y:S02]  /*0b30*/  IMAD.MOV.U32 R8, RZ, RZ, RZ ;  /* 0x000000ffff087224 */ /* 0x001fe400078e00ff */
[----:B-1----:R-:W-:-:S04]  /*0b40*/  IMAD.MOV R14, RZ, RZ, -R9 ;  /* 0x000000ffff0e7224 */ /* 0x002fc800078e0a09 */
[----:B------:R-:W-:Y:S01]  /*0b50*/  IMAD R11, R14, R7, RZ ;  /* 0x000000070e0b7224 */ /* 0x000fe200078e02ff */
[----:B------:R-:W-:-:S03]  /*0b60*/  IABS R14, R3 ;  /* 0x00000003000e7213 */ /* 0x000fc60000000000 */
        /* <DEDUP_REMOVED lines=13> */
[----:B------:R-:W-:-:S03]  /*0c40*/  @P1 IADD3 R8, R8, 0x1, RZ ;  /* 0x0000000108081810 */ /* 0x000fc60007ffe0ff */
[----:B------:R-:W-:-:S03]  /*0c50*/  LEA.HI R7, R7, R7, RZ, 0x1 ;  /* 0x0000000707077211 */ /* 0x000fc600078f08ff */
[----:B------:R-:W-:Y:S01]  /*0c60*/  @!P0 IMAD.MOV R8, RZ, RZ, -R8 ;  /* 0x000000ffff088224 */ /* 0x000fe200078e0a08 */
[----:B------:R-:W-:Y:S02]  /*0c70*/  @!P2 LOP3.LUT R8, RZ, c[0x0][0x18c], RZ, 0x33, !PT ;  /* 0x00006300ff08aa12 */ /* 0x000fe400078e33ff */
[----:B------:R-:W-:-:S03]  /*0c80*/  SHF.R.S32.HI R9, RZ, 0x1, R7 ;  /* 0x00000001ff097819 */ /* 0x000fc60000011407 */
[----:B------:R-:W-:-:S05]  /*0c90*/  IMAD.IADD R5, R8, 0x1, R5 ;  /* 0x0000000108057824 */ /* 0x000fca00078e0205 */
[----:B------:R-:W-:-:S05]  /*0ca0*/  IMNMX R5, RZ, R5, !PT ;  /* 0x00000005ff057217 */ /* 0x000fca0007800200 */
[----:B------:R-:W-:-:S05]  /*0cb0*/  IMAD R5, R5, c[0x0][0x1a8], R0 ;  /* 0x00006a0005057a24 */ /* 0x000fca00078e0200 */
[----:B------:R-:W-:-:S04]  /*0cc0*/  LEA.HI R5, R5, R5, RZ, 0x1 ;  /* 0x0000000505057211 */ /* 0x000fc800078f08ff */
[----:B------:R-:W-:Y:S01]  /*0cd0*/  SHF.R.S32.HI R7, RZ, 0x1, R5 ;  /* 0x00000001ff077819 */ /* 0x000fe20000011405 */
[----:B------:R-:W-:-:S04]  /*0ce0*/  IMAD.WIDE R4, R9, R6, c[0x0][0x160] ;  /* 0x0000580009047625 */ /* 0x000fc800078e0206 */
[CC--:B------:R-:W-:Y:S01]  /*0cf0*/  IMAD.WIDE R8, R7.reuse, R6.reuse, c[0x0][0x170] ;  /* 0x00005c0007087625 */ /* 0x0c0fe200078e0206 */
[----:B------:R-:W2:Y:S03]  /*0d00*/  LDG.E R11, [R4.64] ;  /* 0x00000006040b7981 */ /* 0x000ea6000c1e1900 */
[----:B------:R-:W-:Y:S02]  /*0d10*/  IMAD.WIDE R6, R7, R6, c[0x0][0x178] ;  /* 0x00005e0007067625 */ /* 0x000fe400078e0206 */
[----:B------:R-:W3:Y:S04]  /*0d20*/  LDG.E.CONSTANT R8, [R8.64] ;  /* 0x0000000608087981 */ /* 0x000ee8000c1e9900 */
[----:B------:R-:W2:Y:S01]  /*0d30*/  LDG.E.CONSTANT R6, [R6.64] ;  /* 0x0000000606067981 */ /* 0x000ea2000c1e9900 */
[----:B---3--:R-:W-:Y:S01]  /*0d40*/  LOP3.LUT R10, R8, 0x8000, RZ, 0x3c, !PT ;  /* 0x00008000080a7812 */ /* 0x008fe200078e3cff */
[----:B--2---:R-:W-:Y:S01]  /*0d50*/  HMUL2 R7, R11, R6 ;  /* 0x000000060b077232 */ /* 0x004fe20000000000 */
[----:B------:R-:W-:-:S06]  /*0d60*/  PRMT R6, R11, 0x5432, R11 ;  /* 0x000054320b067816 */ /* 0x000fcc000000000b */
[----:B------:R-:W-:-:S07]  /*0d70*/  HFMA2.MMA R11, R6, R10, R7 ;  /* 0x0000000a060b7235 */ /* 0x000fce0000000007 */
[----:B------:R0:W-:Y:S04]  /*0d80*/  STG.E [R4.64], R11 ;  /* 0x0000000b04007986 */ /* 0x0001e8000c101906 */
.L_x_8:
[----:B------:R-:W-:Y:S05]  /*0d90*/  BSYNC B0 ;  /* 0x0000000000007941 */ /* 0x000fea0003800000 */
.L_x_7:
[----:B------:R-:W-:-:S13]  /*0da0*/  ISETP.GE.AND P0, PT, R3, c[0x0][0x184], PT ;  /* 0x0000610003007a0c */ /* 0x000fda0003f06270 */
[----:B------:R-:W-:Y:S05]  /*0db0*/  @P0 EXIT ;  /* 0x000000000000094d */ /* 0x000fea0003800000 */
[----:B------:R-:W1:Y:S01]  /*0dc0*/  S2R R8, SR_CTAID.Z ;  /* 0x0000000000087919 */ /* 0x000e620000002700 */
[----:B------:R-:W-:Y:S01]  /*0dd0*/  ISETP.NE.AND P0, PT, R12, -0x1, PT ;  /* 0xffffffff0c00780c */ /* 0x000fe20003f05270 */
[----:B0-----:R-:W-:-:S04]  /*0de0*/  IMAD.MOV.U32 R4, RZ, RZ, 0x4 ;  /* 0x00000004ff047424 */ /* 0x001fc800078e00ff */
[----:B-1----:R-:W-:-:S08]  /*0df0*/  IMAD.WIDE.U32 R6, R8, R4, c[0x0][0x198] ;  /* 0x0000660008067625 */ /* 0x002fd000078e0004 */
[----:B------:R-:W-:Y:S05]  /*0e00*/  @!P0 BRA `(.L_x_11) ;  /* 0x0000006000008947 */ /* 0x000fea0003800000 */
[----:B------:R-:W-:-:S04]  /*0e10*/  ISETP.NE.U32.AND P0, PT, RZ, c[0x0][0x198], PT ;  /* 0x00006600ff007a0c */ /* 0x000fc80003f05070 */
[----:B------:R-:W-:-:S13]  /*0e20*/  ISETP.NE.AND.EX P0, PT, RZ, c[0x0][0x19c], PT, P0 ;  /* 0x00006700ff007a0c */ /* 0x000fda0003f05300 */
[----:B------:R-:W-:Y:S05]  /*0e30*/  @!P0 BRA `(.L_x_12) ;  /* 0x0000005000008947 */ /* 0x000fea0003800000 */
[----:B------:R-:W2:Y:S02]  /*0e40*/  LDG.E.CONSTANT R2, [R6.64] ;  /* 0x0000000606027981 */ /* 0x000ea4000c1e9900 */
[----:B--2---:R-:W-:Y:S01]  /*0e50*/  IADD3 R2, R2, c[0x0][0x194], RZ ;  /* 0x0000650002027a10 */ /* 0x004fe20007ffe0ff */
[----:B------:R-:W-:Y:S05]  /*0e60*/  BRA `(.L_x_12) ;  /* 0x0000002000007947 */ /* 0x000fea0003800000 */
.L_x_11:
[----:B------:R-:W2:Y:S02]  /*0e70*/  LDG.E.CONSTANT R2, [R6.64] ;  /* 0x0000000606027981 */ /* 0x000ea4000c1e9900 */
[----:B--2---:R-:W-:Y:S02]  /*0e80*/  IMNMX R2, RZ, R2, !PT ;  /* 0x00000002ff027217 */ /* 0x004fe40007800200 */
.L_x_12:
        /* <DEDUP_REMOVED lines=19> */
[----:B------:R-:W-:-:S07]  /*0fc0*/  ISETP.GE.AND P0, PT, R5, RZ, PT ;  /* 0x000000ff0500720c */ /* 0x000fce0003f06270 */
[----:B------:R-:W-:-:S05]  /*0fd0*/  @P1 IADD3 R11, R11, 0x1, RZ ;  /* 0x000000010b0b1810 */ /* 0x000fca0007ffe0ff */
[----:B------:R-:W-:-:S04]  /*0fe0*/  IMAD.MOV.U32 R5, RZ, RZ, R11 ;  /* 0x000000ffff057224 */ /* 0x000fc800078e000b */
[----:B------:R-:W-:Y:S01]  /*0ff0*/  @!P0 IMAD.MOV R5, RZ, RZ, -R5 ;  /* 0x000000ffff058224 */ /* 0x000fe200078e0a05 */
[----:B------:R-:W-:-:S05]  /*1000*/  @!P2 LOP3.LUT R5, RZ, c[0x0][0x190], RZ, 0x33, !PT ;  /* 0x00006400ff05aa12 */ /* 0x000fca00078e33ff */
[----:B------:R-:W-:Y:S02]  /*1010*/  IMAD.IADD R2, R5, 0x1, R2 ;  /* 0x0000000105027824 */ /* 0x000fe400078e0202 */
[----:B------:R-:W-:-:S03]  /*1020*/  IMAD R5, R8, c[0x0][0x184], R3 ;  /* 0x0000610008057a24 */ /* 0x000fc600078e0203 */
[----:B------:R-:W-:Y:S01]  /*1030*/  IMNMX R3, RZ, R2, !PT ;  /* 0x00000002ff037217 */ /* 0x000fe20007800200 */
[----:B------:R-:W-:-:S04]  /*1040*/  IMAD R5, R5, c[0x0][0x188], R0 ;  /* 0x0000620005057a24 */ /* 0x000fc800078e0200 */
[----:B------:R-:W-:Y:S01]  /*1050*/  IMAD R3, R3, c[0x0][0x1a8], R0 ;  /* 0x00006a0003037a24 */ /* 0x000fe200078e0200 */
[----:B------:R-:W-:-:S04]  /*1060*/  LEA.HI R5, R5, R5, RZ, 0x1 ;  /* 0x0000000505057211 */ /* 0x000fc800078f08ff */
[----:B------:R-:W-:Y:S02]  /*1070*/  LEA.HI R3, R3, R3, RZ, 0x1 ;  /* 0x0000000303037211 */ /* 0x000fe400078f08ff */
[----:B------:R-:W-:Y:S02]  /*1080*/  SHF.R.S32.HI R7, RZ, 0x1, R5 ;  /* 0x00000001ff077819 */ /* 0x000fe40000011405 */
[----:B------:R-:W-:-:S03]  /*1090*/  SHF.R.S32.HI R5, RZ, 0x1, R3 ;  /* 0x00000001ff057819 */ /* 0x000fc60000011403 */
[----:B------:R-:W-:-:S04]  /*10a0*/  IMAD.WIDE R6, R7, R4, c[0x0][0x168] ;  /* 0x00005a0007067625 */ /* 0x000fc800078e0204 */
[CC--:B------:R-:W-:Y:S01]  /*10b0*/  IMAD.WIDE R2, R5.reuse, R4.reuse, c[0x0][0x170] ;  /* 0x00005c0005027625 */ /* 0x0c0fe200078e0204 */
[----:B------:R-:W2:Y:S03]  /*10c0*/  LDG.E R9, [R6.64] ;  /* 0x0000000606097981 */ /* 0x000ea6000c1e1900 */
[----:B------:R-:W-:Y:S02]  /*10d0*/  IMAD.WIDE R4, R5, R4, c[0x0][0x178] ;  /* 0x00005e0005047625 */ /* 0x000fe400078e0204 */
[----:B------:R-:W3:Y:S04]  /*10e0*/  LDG.E.CONSTANT R2, [R2.64] ;  /* 0x0000000602027981 */ /* 0x000ee8000c1e9900 */
[----:B------:R-:W4:Y:S01]  /*10f0*/  LDG.E.CONSTANT R4, [R4.64] ;  /* 0x0000000604047981 */ /* 0x000f22000c1e9900 */
[----:B---3--:R-:W-:-:S02]  /*1100*/  LOP3.LUT R0, R2, 0x8000, RZ, 0x3c, !PT ;  /* 0x0000800002007812 */ /* 0x008fc400078e3cff */
[----:B--2---:R-:W-:Y:S01]  /*1110*/  PRMT R2, R9, 0x5432, R9 ;  /* 0x0000543209027816 */ /* 0x004fe20000000009 */
[----:B----4-:R-:W-:-:S04]  /*1120*/  HMUL2 R3, R9, R4 ;  /* 0x0000000409037232 */ /* 0x010fc80000000000 */
[----:B------:R-:W-:-:S05]  /*1130*/  HFMA2 R9, R2, R0, R3 ;  /* 0x0000000002097231 */ /* 0x000fca0000000003 */
[----:B------:R-:W-:Y:S01]  /*1140*/  STG.E [R6.64], R9 ;  /* 0x0000000906007986 */ /* 0x000fe2000c101906 */
[----:B------:R-:W-:Y:S05]  /*1150*/  EXIT ;  /* 0x000000000000794d */ /* 0x000fea0003800000 */
.L_x_13:
[----:B------:R-:W-:-:S00]  /*1160*/  BRA `(.L_x_13) ;  /* 0xfffffff000007947 */ /* 0x000fc0000383ffff */
[----:B------:R-:W-:-:S00]  /*1170*/  NOP ;  /* 0x0000000000007918 */ /* 0x000fc00000000000 */
        /* <DEDUP_REMOVED lines=8> */
.L_x_20:


//--------------------- .text._Z16rope_cuda_kernelP6__halfPKS_S2_iiiiPKiibi --------------------------
	.section	.text._Z16rope_cuda_kernelP6__halfPKS_S2_iiiiPKiibi,"ax",@progbits
	.sectioninfo	@"SHI_REGISTERS=16"
	.align	128
        .global         _Z16rope_cuda_kernelP6__halfPKS_S2_iiiiPKiibi
        .type           _Z16rope_cuda_kernelP6__halfPKS_S2_iiiiPKiibi,@function
        .size           _Z16rope_cuda_kernelP6__halfPKS_S2_iiiiPKiibi,(.L_x_21 - _Z16rope_cuda_kernelP6__halfPKS_S2_iiiiPKiibi)
        .other          _Z16rope_cuda_kernelP6__halfPKS_S2_iiiiPKiibi,@"STO_CUDA_ENTRY STV_DEFAULT"
_Z16rope_cuda_kernelP6__halfPKS_S2_iiiiPKiibi:
.text._Z16rope_cuda_kernelP6__halfPKS_S2_iiiiPKiibi:
[----:B------:R-:W-:Y:S02]  /*0000*/  IMAD.MOV.U32 R1, RZ, RZ, c[0x0][0x28] ;  /* 0x00000a00ff017624 */ /* 0x000fe400078e00ff */
[----:B------:R-:W0:Y:S01]  /*0010*/  S2R R2, SR_CTAID.X ;  /* 0x0000000000027919 */ /* 0x000e220000002500 */
[----:B------:R-:W-:Y:S01]  /*0020*/  ULDC.S8 UR4, c[0x0][0x194] ;  /* 0x0000650000047ab9 */ /* 0x000fe20000000200 */
[----:B------:R-:W-:Y:S01]  /*0030*/  IMAD.MOV.U32 R4, RZ, RZ, c[0x0][0x184] ;  /* 0x00006100ff047624 */ /* 0x000fe200078e00ff */
[----:B------:R-:W-:Y:S01]  /*0040*/  ISETP.NE.AND P0, PT, RZ, UR4, PT ;  /* 0x00000004ff007c0c */ /* 0x000fe2000bf05270 */
[----:B------:R-:W0:Y:S01]  /*0050*/  S2R R3, SR_TID.X ;  /* 0x0000000000037919 */ /* 0x000e220000002100 */
[----:B------:R-:W-:Y:S01]  /*0060*/  ULDC.64 UR6, c[0x0][0x118] ;  /* 0x0000460000067ab9 */ /* 0x000fe20000000a00 */
[----:B0-----:R-:W-:Y:S02]  /*0070*/  IMAD R2, R2, 0x20, R3 ;  /* 0x0000002002027824 */ /* 0x001fe400078e0203 */
[----:B------:R-:W-:Y:S02]  /*0080*/  IMAD.MOV.U32 R3, RZ, RZ, c[0x0][0x184] ;  /* 0x00006100ff037624 */ /* 0x000fe400078e00ff */
[----:B------:R-:W-:-:S06]  /*0090*/  IMAD.SHL.U32 R2, R2, 0x2, RZ ;  /* 0x0000000202027824 */ /* 0x000fcc00078e00ff */
[----:B------:R-:W-:Y:S05]  /*00a0*/  @!P0 BRA `(.L_x_14) ;  /* 0x0000049000008947 */ /* 0x000fea0003800000 */
[----:B------:R-:W-:Y:S02]  /*00b0*/  ULDC UR4, c[0x0][0x198] ;  /* 0x0000660000047ab9 */ /* 0x000fe40000000800 */
[----:B------:R-:W-:-:S04]  /*00c0*/  ULEA.HI UR4, UR4, UR4, URZ, 0x1 ;  /* 0x0000000404047291 */ /* 0x000fc8000f8f083f */
[----:B------:R-:W-:-:S06]  /*00d0*/  USHF.R.S32.HI UR4, URZ, 0x1, UR4 ;  /* 0x000000013f047899 */ /* 0x000fcc0008011404 */
[----:B------:R-:W-:-:S13]  /*00e0*/  ISETP.GE.AND P0, PT, R2, UR4, PT ;  /* 0x0000000402007c0c */ /* 0x000fda000bf06270 */
[----:B------:R-:W-:Y:S05]  /*00f0*/  @P0 EXIT ;  /* 0x000000000000094d */ /* 0x000fea0003800000 */
[----:B------:R-:W0:Y:S04]  /*0100*/  S2R R6, SR_CTAID.Y ;  /* 0x0000000000067919 */ /* 0x000e280000002600 */
[----:B------:R-:W0:Y:S02]  /*0110*/  S2R R5, SR_TID.Y ;  /* 0x0000000000057919 */ /* 0x000e240000002200 */
[----:B0-----:R-:W-:-:S05]  /*0120*/  IMAD R6, R6, c[0x0][0x190], R5 ;  /* 0x0000640006067a24 */ /* 0x001fca00078e0205 */
[----:B------:R-:W-:-:S13]  /*0130*/  ISETP.GE.AND P0, PT, R6, c[0x0][0x178], PT ;  /* 0x00005e0006007a0c */ /* 0x000fda0003f06270 */
[----:B------:R-:W-:Y:S05]  /*0140*/  @P0 EXIT ;  /* 0x000000000000094d */ /* 0x000fea0003800000 */
[----:B------:R-:W0:Y:S01]  /*0150*/  S2R R9, SR_CTAID.Z ;  /* 0x0000000000097919 */ /* 0x000e220000002700 */
[----:B------:R-:W-:Y:S01]  /*0160*/  ISETP.NE.AND P0, PT, R4, -0x1, PT ;  /* 0xffffffff0400780c */ /* 0x000fe20003f05270 */
[----:B------:R-:W-:-:S04]  /*0170*/  IMAD.MOV.U32 R0, RZ, RZ, 0x4 ;  /* 0x00000004ff007424 */ /* 0x000fc800078e00ff */
[----:B0-----:R-:W-:-:S08]  /*0180*/  IMAD.WIDE.U32 R4, R9, R0, c[0x0][0x188] ;  /* 0x0000620009047625 */ /* 0x001fd000078e0000 */
[----:B------:R-:W-:Y:S05]  /*0190*/  @!P0 BRA `(.L_x_15) ;  /* 0x0000006000008947 */ /* 0x000fea0003800000 */
[----:B------:R-:W-:-:S04]  /*01a0*/  ISETP.NE.U32.AND P0, PT, RZ, c[0x0][0x188], PT ;  /* 0x00006200ff007a0c */ /* 0x000fc80003f05070 */
[----:B------:R-:W-:-:S13]  /*01b0*/  ISETP.NE.AND.EX P0, PT, RZ, c[0x0][0x18c], PT, P0 ;  /* 0x00006300ff007a0c */ /* 0x000fda0003f05300 */
[----:B------:R-:W-:Y:S05]  /*01c0*/  @!P0 BRA `(.L_x_16) ;  /* 0x0000005000008947 */ /* 0x000fea0003800000 */
[----:B------:R-:W2:Y:S02]  /*01d0*/  LDG.E.CONSTANT R3, [R4.64] ;  /* 0x0000000604037981 */ /* 0x000ea4000c1e9900 */
[----:B--2---:R-:W-:Y:S01]  /*01e0*/  IADD3 R3, R3, c[0x0][0x184], RZ ;  /* 0x0000610003037a10 */ /* 0x004fe20007ffe0ff */
[----:B------:R-:W-:Y:S05]  /*01f0*/  BRA `(.L_x_16) ;  /* 0x0000002000007947 */ /* 0x000fea0003800000 */
.L_x_15:
[----:B------:R-:W2:Y:S02]  /*0200*/  LDG.E.CONSTANT R3, [R4.64] ;  /* 0x0000000604037981 */ /* 0x000ea4000c1e9900 */
[----:B--2---:R-:W-:Y:S02]  /*0210*/  IMNMX R3, RZ, R3, !PT ;  /* 0x00000003ff037217 */ /* 0x004fe40007800200 */
.L_x_16:
        /* <DEDUP_REMOVED lines=10> */
[----:B------:R-:W-:-:S04]  /*02c0*/  LOP3.LUT R4, R6, c[0x0][0x180], RZ, 0x3c, !PT ;  /* 0x0000600006047a12 */ /* 0x000fc800078e3cff */
[----:B------:R-:W-:Y:S01]  /*02d0*/  ISETP.GE.AND P1, PT, R4, RZ, PT ;  /* 0x000000ff0400720c */ /* 0x000fe20003f26270 */
        /* <DEDUP_REMOVED lines=30> */
[----:B------:R3:W4:Y:S01]  /*04c0*/  LDG.E.CONSTANT R4, [R4.64] ;  /* 0x0000000604047981 */ /* 0x000722000c1e9900 */
[----:B--2---:R-:W-:Y:S01]  /*04d0*/  HFMA2.MMA R0, R13, -R6, -RZ ;  /* 0x800000060d007235 */ /* 0x004fe200001000ff */
[----:B---3--:R-:W-:-:S05]  /*04e0*/  HMUL2 R5, R11, R6 ;  /* 0x000000060b057232 */ /* 0x008fca0000000000 */
[----:B----4-:R-:W-:Y:S01]  /*04f0*/  HFMA2.MMA R11, R11, R4, R0 ;  /* 0x000000040b0b7235 */ /* 0x010fe20000000000 */
[----:B------:R-:W-:-:S06]  /*0500*/  HFMA2 R13, R13, R4, R5 ;  /* 0x000000040d0d7231 */ /* 0x000fcc0000000005 */
[----:B------:R-:W-:Y:S04]  /*0510*/  STG.E [R8.64], R11 ;  /* 0x0000000b08007986 */ /* 0x000fe8000c101906 */
[----:B------:R-:W-:Y:S01]  /*0520*/  STG.E [R2.64], R13 ;  /* 0x0000000d02007986 */ /* 0x000fe2000c101906 */
[----:B------:R-:W-:Y:S05]  /*0530*/  EXIT ;  /* 0x000000000000794d */ /* 0x000fea0003800000 */
.L_x_14:
[----:B------:R-:W-:-:S13]  /*0540*/  ISETP.GE.AND P0, PT, R2, c[0x0][0x198], PT ;  /* 0x0000660002007a0c */ /* 0x000fda0003f06270 */
        /* <DEDUP_REMOVED lines=17> */
.L_x_17:
[----:B------:R-:W2:Y:S02]  /*0660*/  LDG.E.CONSTANT R3, [R4.64] ;  /* 0x0000000604037981 */ /* 0x000ea4000c1e9900 */
[----:B--2---:R-:W-:Y:S02]  /*0670*/  IMNMX R3, RZ, R3, !PT ;  /* 0x00000003ff037217 */ /* 0x004fe40007800200 */
.L_x_18:
[----:B------:R-:W-:Y:S01]  /*0680*/  IABS R8, c[0x0][0x180] ;  /* 0x0000600000087a13 */ /* 0x000fe20000000000 */
[----:B------:R-:W-:Y:S01]  /*0690*/  IMAD R7, R7, c[0x0][0x178], R6 ;  /* 0x00005e0007077a24 */ /* 0x000fe200078e0206 */
[----:B------:R-:W-:Y:S02]  /*06a0*/  IABS R10, R6 ;  /* 0x00000006000a7213 */ /* 0x000fe40000000000 */
[----:B------:R-:W0:Y:S01]  /*06b0*/  I2F.RP R9, R8 ;  /* 0x0000000800097306 */ /* 0x000e220000209400 */
[----:B------:R-:W-:-:S05]  /*06c0*/  IMAD R7, R7, c[0x0][0x17c], R2 ;  /* 0x00005f0007077a24 */ /* 0x000fca00078e0202 */
[----:B------:R-:W-:-:S04]  /*06d0*/  LEA.HI R7, R7, R7, RZ, 0x1 ;  /* 0x0000000707077211 */ /* 0x000fc800078f08ff */
[----:B------:R-:W-:Y:S01]  /*06e0*/  SHF.R.S32.HI R7, RZ, 0x1, R7 ;  /* 0x00000001ff077819 */ /* 0x000fe20000011407 */
[----:B0-----:R-:W0:Y:S02]  /*06f0*/  MUFU.RCP R9, R9 ;  /* 0x0000000900097308 */ /* 0x001e240000001000 */
[----:B0-----:R-:W-:-:S06]  /*0700*/  IADD3 R4, R9, 0xffffffe, RZ ;  /* 0x0ffffffe09047810 */ /* 0x001fcc0007ffe0ff */
[----:B------:R0:W1:Y:S02]  /*0710*/  F2I.FTZ.U32.TRUNC.NTZ R5, R4 ;  /* 0x0000000400057305 */ /* 0x000064000021f000 */
[----:B0-----:R-:W-:Y:S02]  /*0720*/  IMAD.MOV.U32 R4, RZ, RZ, RZ ;  /* 0x000000ffff047224 */ /* 0x001fe400078e00ff */
[----:B-1----:R-:W-:-:S04]  /*0730*/  IMAD.MOV R11, RZ, RZ, -R5 ;  /* 0x000000ffff0b7224 */ /* 0x002fc800078e0a05 */
[----:B------:R-:W-:-:S04]  /*0740*/  IMAD R11, R11, R8, RZ ;  /* 0x000000080b0b7224 */ /* 0x000fc800078e02ff */
[----:B------:R-:W-:-:S04]  /*0750*/  IMAD.HI.U32 R11, R5, R11, R4 ;  /* 0x0000000b050b7227 */ /* 0x000fc800078e0004 */
[----:B------:R-:W-:-:S04]  /*0760*/  IMAD.MOV.U32 R5, RZ, RZ, R10 ;  /* 0x000000ffff057224 */ /* 0x000fc800078e000a */
        /* <DEDUP_REMOVED lines=8> */
[----:B------:R-:W-:Y:S01]  /*07f0*/  LOP3.LUT R5, R6, c[0x0][0x180], RZ, 0x3c, !PT ;  /* 0x0000600006057a12 */ /* 0x000fe200078e3cff */
[----:B------:R-:W-:-:S03]  /*0800*/  IMAD.WIDE R6, R7, R0, c[0x0][0x160] ;  /* 0x0000580007067625 */ /* 0x000fc600078e0200 */
[----:B------:R-:W-:Y:S02]  /*0810*/  ISETP.GE.AND P0, PT, R5, RZ, PT ;  /* 0x000000ff0500720c */ /* 0x000fe40003f06270 */
[----:B------:R-:W2:Y:S05]  /*0820*/  LDG.E R9, [R6.64] ;  /* 0x0000000606097981 */ /* 0x000eaa000c1e1900 */
[----:B------:R-:W-:-:S06]  /*0830*/  @P1 IADD3 R4, R4, 0x1, RZ ;  /* 0x0000000104041810 */ /* 0x000fcc0007ffe0ff */
[----:B------:R-:W-:Y:S01]  /*0840*/  @!P0 IMAD.MOV R4, RZ, RZ, -R4 ;  /* 0x000000ffff048224 */ /* 0x000fe200078e0a04 */
[----:B------:R-:W-:-:S05]  /*0850*/  @!P2 LOP3.LUT R4, RZ, c[0x0][0x180], RZ, 0x33, !PT ;  /* 0x00006000ff04aa12 */ /* 0x000fca00078e33ff */
[----:B------:R-:W-:-:S05]  /*0860*/  IMAD.IADD R3, R4, 0x1, R3 ;  /* 0x0000000104037824 */ /* 0x000fca00078e0203 */
[----:B------:R-:W-:-:S05]  /*0870*/  IMNMX R3, RZ, R3, !PT ;  /* 0x00000003ff037217 */ /* 0x000fca0007800200 */
[----:B------:R-:W-:-:S05]  /*0880*/  IMAD R3, R3, c[0x0][0x198], R2 ;  /* 0x0000660003037a24 */ /* 0x000fca00078e0202 */
[----:B------:R-:W-:-:S04]  /*0890*/  LEA.HI R3, R3, R3, RZ, 0x1 ;  /* 0x0000000303037211 */ /* 0x000fc800078f08ff */
[----:B------:R-:W-:-:S05]  /*08a0*/  SHF.R.S32.HI R3, RZ, 0x1, R3 ;  /* 0x00000001ff037819 */ /* 0x000fca0000011403 */
[----:B------:R-:W-:-:S04]  /*08b0*/  IMAD.WIDE R4, R3, R0, c[0x0][0x168] ;  /* 0x00005a0003047625 */ /* 0x000fc800078e0200 */
[----:B------:R-:W-:Y:S02]  /*08c0*/  IMAD.WIDE R2, R3, R0, c[0x0][0x170] ;  /* 0x00005c0003027625 */ /* 0x000fe400078e0200 */
[----:B------:R-:W3:Y:S04]  /*08d0*/  LDG.E.CONSTANT R4, [R4.64] ;  /* 0x0000000604047981 */ /* 0x000ee8000c1e9900 */
[----:B------:R-:W2:Y:S01]  /*08e0*/  LDG.E.CONSTANT R2, [R2.64] ;  /* 0x0000000602027981 */ /* 0x000ea2000c1e9900 */
[----:B---3--:R-:W-:Y:S01]  /*08f0*/  LOP3.LUT R0, R4, 0x8000, RZ, 0x3c, !PT ;  /* 0x0000800004007812 */ /* 0x008fe200078e3cff */
[----:B--2---:R-:W-:Y:S01]  /*0900*/  HMUL2 R3, R9, R2 ;  /* 0x0000000209037232 */ /* 0x004fe20000000000 */
[----:B------:R-:W-:-:S06]  /*0910*/  PRMT R2, R9, 0x5432, R9 ;  /* 0x0000543209027816 */ /* 0x000fcc0000000009 */
[----:B------:R-:W-:-:S07]  /*0920*/  HFMA2.MMA R9, R2, R0, R3 ;  /* 0x0000000002097235 */ /* 0x000fce0000000003 */
[----:B------:R-:W-:Y:S01]  /*0930*/  STG.E [R6.64], R9 ;  /* 0x0000000906007986 */ /* 0x000fe2000c101906 */
[----:B------:R-:W-:Y:S05]  /*0940*/  EXIT ;  /* 0x000000000000794d */ /* 0x000fea0003800000 */
.L_x_19:
        /* <DEDUP_REMOVED lines=11> */
.L_x_21:


//--------------------- .nv.global                --------------------------
	.section	.nv.global,"aw",@nobits
.nv.global:
	.type		_ZN37_INTERNAL_dc3b6eab_7_rope_cu_329c565b4cuda3std3__48in_placeE,@object
	.size		_ZN37_INTERNAL_dc3b6eab_7_rope_cu_329c565b4cuda3std3__48in_placeE,(_ZN37_INTERNAL_dc3b6eab_7_rope_cu_329c565b4cuda3std6ranges3__45__cpo8distanceE - _ZN37_INTERNAL_dc3b6eab_7_rope_cu_329c565b4cuda3std3__48in_placeE)
_ZN37_INTERNAL_dc3b6eab_7_rope_cu_329c565b4cuda3std3__48in_placeE:
	.zero		1
	.type		_ZN37_INTERNAL_dc3b6eab_7_rope_cu_329c565b4cuda3std6ranges3__45__cpo8distanceE,@object
	.size		_ZN37_INTERNAL_dc3b6eab_7_rope_cu_329c565b4cuda3std6ranges3__45__cpo8distanceE,(_ZN37_INTERNAL_dc3b6eab_7_rope_cu_329c565b4cuda3std3__45__cpo6cbeginE - _ZN37_INTERNAL_dc3b6eab_7_rope_cu_329c565b4cuda3std6ranges3__45__cpo8distanceE)
_ZN37_INTERNAL_dc3b6eab_7_rope_cu_329c565b4cuda3std6ranges3__45__cpo8distanceE:
	.zero		1
	.type		_ZN37_INTERNAL_dc3b6eab_7_rope_cu_329c565b4cuda3std3__45__cpo6cbeginE,@object
	.size		_ZN37_INTERNAL_dc3b6eab_7_rope_cu_329c565b4cuda3std3__45__cpo6cbeginE,(_ZN37_INTERNAL_dc3b6eab_7_rope_cu_329c565b4cuda3std6ranges3__45__cpo7advanceE - _ZN37_INTERNAL_dc3b6eab_7_rope_cu_329c565b4cuda3std3__45__cpo6cbeginE)
_ZN37_INTERNAL_dc3b6eab_7_rope_cu_329c565b4cuda3std3__45__cpo6cbeginE:
	.zero		1
	.type		_ZN37_INTERNAL_dc3b6eab_7_rope_cu_329c565b4cuda3std6ranges3__45__cpo7advanceE,@object
	.size		_ZN37_INTERNAL_dc3b6eab_7_rope_cu_329c565b4cuda3std6ranges3__45__cpo7advanceE,(_ZN37_INTERNAL_dc3b6eab_7_rope_cu_329c565b4cuda3std3__45__cpo7crbeginE - _ZN37_INTERNAL_dc3b6eab_7_rope_cu_329c565b4cuda3std6ranges3__45__cpo7advanceE)
_ZN37_INTERNAL_dc3b6eab_7_rope_cu_329c565b4cuda3std6ranges3__45__cpo7advanceE:
	.zero		1
	.type		_ZN37_INTERNAL_dc3b6eab_7_rope_cu_329c565b4cuda3std3__45__cpo7crbeginE,@object
	.size		_ZN37_INTERNAL_dc3b6eab_7_rope_cu_329c565b4cuda3std3__45__cpo7crbeginE,(_ZN37_INTERNAL_dc3b6eab_7_rope_cu_329c565b4cuda3std6ranges3__45__cpo4dataE - _ZN37_INTERNAL_dc3b6eab_7_rope_cu_329c565b4cuda3std3__45__cpo7crbeginE)
_ZN37_INTERNAL_dc3b6eab_7_rope_cu_329c565b4cuda3std3__45__cpo7crbeginE:
	.zero		1
	.type		_ZN37_INTERNAL_dc3b6eab_7_rope_cu_329c565b4cuda3std6ranges3__45__cpo4dataE,@object
	.size		_ZN37_INTERNAL_dc3b6eab_7_rope_cu_329c565b4cuda3std6ranges3__45__cpo4dataE,(_ZN37_INTERNAL_dc3b6eab_7_rope_cu_329c565b4cuda3std6ranges3__45__cpo5beginE - _ZN37_INTERNAL_dc3b6eab_7_rope_cu_329c565b4cuda3std6ranges3__45__cpo4dataE)
_ZN37_INTERNAL_dc3b6eab_7_rope_cu_329c565b4cuda3std6ranges3__45__cpo4dataE:
	.zero		1
	.type		_ZN37_INTERNAL_dc3b6eab_7_rope_cu_329c565b4cuda3std6ranges3__45__cpo5beginE,@object
	.size		_ZN37_INTERNAL_dc3b6eab_7_rope_cu_329c565b4cuda3std6ranges3__45__cpo5beginE,(_ZN37_INTERNAL_dc3b6eab_7_rope_cu_329c565b4cuda3std3__439_GLOBAL__N__dc3b6eab_7_rope_cu_329c565b6ignoreE - _ZN37_INTERNAL_dc3b6eab_7_rope_cu_329c565b4cuda3std6ranges3__45__cpo5beginE)
_ZN37_INTERNAL_dc3b6eab_7_rope_cu_329c565b4cuda3std6ranges3__45__cpo5beginE:
	.zero		1
	.type		_ZN37_INTERNAL_dc3b6eab_7_rope_cu_329c565b4cuda3std3__439_GLOBAL__N__dc3b6eab_7_rope_cu_329c565b6ignoreE,@object
	.size		_ZN37_INTERNAL_dc3b6eab_7_rope_cu_329c565b4cuda3std3__439_GLOBAL__N__dc3b6eab_7_rope_cu_329c565b6ignoreE,(_ZN37_INTERNAL_dc3b6eab_7_rope_cu_329c565b4cuda3std6ranges3__45__cpo4sizeE - _ZN37_INTERNAL_dc3b6eab_7_rope_cu_329c565b4cuda3std3__439_GLOBAL__N__dc3b6eab_7_rope_cu_329c565b6ignoreE)
_ZN37_INTERNAL_dc3b6eab_7_rope_cu_329c565b4cuda3std3__439_GLOBAL__N__dc3b6eab_7_rope_cu_329c565b6ignoreE:
	.zero		1
	.type		_ZN37_INTERNAL_dc3b6eab_7_rope_cu_329c565b4cuda3std6ranges3__45__cpo4sizeE,@object
	.size		_ZN37_INTERNAL_dc3b6eab_7_rope_cu_329c565b4cuda3std6ranges3__45__cpo4sizeE,(_ZN37_INTERNAL_dc3b6eab_7_rope_cu_329c565b4cuda3std3__45__cpo5beginE - _ZN37_INTERNAL_dc3b6eab_7_rope_cu_329c565b4cuda3std6ranges3__45__cpo4sizeE)
_ZN37_INTERNAL_dc3b6eab_7_rope_cu_329c565b4cuda3std6ranges3__45__cpo4sizeE:
	.zero		1
	.type		_ZN37_INTERNAL_dc3b6eab_7_rope_cu_329c565b4cuda3std3__45__cpo5beginE,@object
	.size		_ZN37_INTERNAL_dc3b6eab_7_rope_cu_329c565b4cuda3std3__45__cpo5beginE,(_ZN37_INTERNAL_dc3b6eab_7_rope_cu_329c565b4cuda3std6ranges3__45__cpo6cbeginE - _ZN37_INTERNAL_dc3b6eab_7_rope_cu_329c565b4cuda3std3__45__cpo5beginE)
_ZN37_INTERNAL_dc3b6eab_7_rope_cu_329c565b4cuda3std3__45__cpo5beginE:
	.zero		1
	.type		_ZN37_INTERNAL_dc3b6eab_7_rope_cu_329c565b4cuda3std6ranges3__45__cpo6cbeginE,@object
	.size		_ZN37_INTERNAL_dc3b6eab_7_rope_cu_329c565b4cuda3std6ranges3__45__cpo6cbeginE,(_ZN37_INTERNAL_dc3b6eab_7_rope_cu_329c565b4cuda3std3__45__cpo6rbeginE - _ZN37_INTERNAL_dc3b6eab_7_rope_cu_329c565b4cuda3std6ranges3__45__cpo6cbeginE)
_ZN37_INTERNAL_dc3b6eab_7_rope_cu_329c565b4cuda3std6ranges3__45__cpo6cbeginE:
	.zero		1
	.type		_ZN37_INTERNAL_dc3b6eab_7_rope_cu_329c565b4cuda3std3__45__cpo6rbeginE,@object
	.size		_ZN37_INTERNAL_dc3b6eab_7_rope_cu_329c565b4cuda3std3__45__cpo6rbeginE,(_ZN37_INTERNAL_dc3b6eab_7_rope_cu_329c565b4cuda3std6ranges3__45__cpo4nextE - _ZN37_INTERNAL_dc3b6eab_7_rope_cu_329c565b4cuda3std3__45__cpo6rbeginE)
_ZN37_INTERNAL_dc3b6eab_7_rope_cu_329c565b4cuda3std3__45__cpo6rbeginE:
	.zero		1
	.type		_ZN37_INTERNAL_dc3b6eab_7_rope_cu_329c565b4cuda3std6ranges3__45__cpo4nextE,@object
	.size		_ZN37_INTERNAL_dc3b6eab_7_rope_cu_329c565b4cuda3std6ranges3__45__cpo4nextE,(_ZN37_INTERNAL_dc3b6eab_7_rope_cu_329c565b4cuda3std6ranges3__45__cpo4swapE - _ZN37_INTERNAL_dc3b6eab_7_rope_cu_329c565b4cuda3std6ranges3__45__cpo4nextE)
_ZN37_INTERNAL_dc3b6eab_7_rope_cu_329c565b4cuda3std6ranges3__45__cpo4nextE:
	.zero		1
	.type		_ZN37_INTERNAL_dc3b6eab_7_rope_cu_329c565b4cuda3std6ranges3__45__cpo4swapE,@object
	.size		_ZN37_INTERNAL_dc3b6eab_7_rope_cu_329c565b4cuda3std6ranges3__45__cpo4swapE,(_ZN37_INTERNAL_dc3b6eab_7_rope_cu_329c565b4cuda3std3__420unreachable_sentinelE - _ZN37_INTERNAL_dc3b6eab_7_rope_cu_329c565b4cuda3std6ranges3__45__cpo4swapE)
_ZN37_INTERNAL_dc3b6eab_7_rope_cu_329c565b4cuda3std6ranges3__45__cpo4swapE:
	.zero		1
	.type		_ZN37_INTERNAL_dc3b6eab_7_rope_cu_329c565b4cuda3std3__420unreachable_sentinelE,@object
	.size		_ZN37_INTERNAL_dc3b6eab_7_rope_cu_329c565b4cuda3std3__420unreachable_sentinelE,(_ZN37_INTERNAL_dc3b6eab_7_rope_cu_329c565b6thrust23THRUST_300001_SM_800_NS6system6detail10sequential3seqE - _ZN37_INTERNAL_dc3b6eab_7_rope_cu_329c565b4cuda3std3__420unreachable_sentinelE)
_ZN37_INTERNAL_dc3b6eab_7_rope_cu_329c565b4cuda3std3__420unreachable_sentinelE:
	.zero		1
	.type		_ZN37_INTERNAL_dc3b6eab_7_rope_cu_329c565b6thrust23THRUST_300001_SM_800_NS6system6detail10sequential3seqE,@object
	.size		_ZN37_INTERNAL_dc3b6eab_7_rope_cu_329c565b6thrust23THRUST_300001_SM_800_NS6system6detail10sequential3seqE,(_ZN37_INTERNAL_dc3b6eab_7_rope_cu_329c565b4cuda3std3__45__cpo4cendE - _ZN37_INTERNAL_dc3b6eab_7_rope_cu_329c565b6thrust23THRUST_300001_SM_800_NS6system6detail10sequential3seqE)
_ZN37_INTERNAL_dc3b6eab_7_rope_cu_329c565b6thrust23THRUST_300001_SM_800_NS6system6detail10sequential3seqE:
	.zero		1
	.type		_ZN37_INTERNAL_dc3b6eab_7_rope_cu_329c565b4cuda3std3__45__cpo4cendE,@object
	.size		_ZN37_INTERNAL_dc3b6eab_7_rope_cu_329c565b4cuda3std3__45__cpo4cendE,(_ZN37_INTERNAL_dc3b6eab_7_rope_cu_329c565b4cuda3std6ranges3__45__cpo9iter_swapE - _ZN37_INTERNAL_dc3b6eab_7_rope_cu_329c565b4cuda3std3__45__cpo4cendE)
_ZN37_INTERNAL_dc3b6eab_7_rope_cu_329c565b4cuda3std3__45__cpo4cendE:
	.zero		1
	.type		_ZN37_INTERNAL_dc3b6eab_7_rope_cu_329c565b4cuda3std6ranges3__45__cpo9iter_swapE,@object
	.size		_ZN37_INTERNAL_dc3b6eab_7_rope_cu_329c565b4cuda3std6ranges3__45__cpo9iter_swapE,(_ZN37_INTERNAL_dc3b6eab_7_rope_cu_329c565b4cuda3std3__45__cpo5crendE - _ZN37_INTERNAL_dc3b6eab_7_rope_cu_329c565b4cuda3std6ranges3__45__cpo9iter_swapE)
_ZN37_INTERNAL_dc3b6eab_7_rope_cu_329c565b4cuda3std6ranges3__45__cpo9iter_swapE:
	.zero		1
	.type		_ZN37_INTERNAL_dc3b6eab_7_rope_cu_329c565b4cuda3std3__45__cpo5crendE,@object
	.size		_ZN37_INTERNAL_dc3b6eab_7_rope_cu_329c565b4cuda3std3__45__cpo5crendE,(_ZN37_INTERNAL_dc3b6eab_7_rope_cu_329c565b4cuda3std6ranges3__45__cpo5cdataE - _ZN37_INTERNAL_dc3b6eab_7_rope_cu_329c565b4cuda3std3__45__cpo5crendE)
_ZN37_INTERNAL_dc3b6eab_7_rope_cu_329c565b4cuda3std3__45__cpo5crendE:
	.zero		1
	.type		_ZN37_INTERNAL_dc3b6eab_7_rope_cu_329c565b4cuda3std6ranges3__45__cpo5cdataE,@object
	.size		_ZN37_INTERNAL_dc3b6eab_7_rope_cu_329c565b4cuda3std6ranges3__45__cpo5cdataE,(_ZN37_INTERNAL_dc3b6eab_7_rope_cu_329c565b4cuda3std6ranges3__45__cpo3endE - _ZN37_INTERNAL_dc3b6eab_7_rope_cu_329c565b4cuda3std6ranges3__45__cpo5cdataE)
_ZN37_INTERNAL_dc3b6eab_7_rope_cu_329c565b4cuda3std6ranges3__45__cpo5cdataE:
	.zero		1
	.type		_ZN37_INTERNAL_dc3b6eab_7_rope_cu_329c565b4cuda3std6ranges3__45__cpo3endE,@object
	.size		_ZN37_INTERNAL_dc3b6eab_7_rope_cu_329c565b4cuda3std6ranges3__45__cpo3endE,(_ZN37_INTERNAL_dc3b6eab_7_rope_cu_329c565b4cuda3std3__419piecewise_constructE - _ZN37_INTERNAL_dc3b6eab_7_rope_cu_329c565b4cuda3std6ranges3__45__cpo3endE)
_ZN37_INTERNAL_dc3b6eab_7_rope_cu_329c565b4cuda3std6ranges3__45__cpo3endE:
	.zero		1
	.type		_ZN37_INTERNAL_dc3b6eab_7_rope_cu_329c565b4cuda3std3__419piecewise_constructE,@object
	.size		_ZN37_INTERNAL_dc3b6eab_7_rope_cu_329c565b4cuda3std3__419piecewise_constructE,(_ZN37_INTERNAL_dc3b6eab_7_rope_cu_329c565b4cuda3std6ranges3__45__cpo5ssizeE - _ZN37_INTERNAL_dc3b6eab_7_rope_cu_329c565b4cuda3std3__419piecewise_constructE)
_ZN37_INTERNAL_dc3b6eab_7_rope_cu_329c565b4cuda3std3__419piecewise_constructE:
	.zero		1
	.type		_ZN37_INTERNAL_dc3b6eab_7_rope_cu_329c565b4cuda3std6ranges3__45__cpo5ssizeE,@object
	.size		_ZN37_INTERNAL_dc3b6eab_7_rope_cu_329c565b4cuda3std6ranges3__45__cpo5ssizeE,(_ZN37_INTERNAL_dc3b6eab_7_rope_cu_329c565b4cuda3std3__45__cpo3endE - _ZN37_INTERNAL_dc3b6eab_7_rope_cu_329c565b4cuda3std6ranges3__45__cpo5ssizeE)
_ZN37_INTERNAL_dc3b6eab_7_rope_cu_329c565b4cuda3std6ranges3__45__cpo5ssizeE:
	.zero		1
	.type		_ZN37_INTERNAL_dc3b6eab_7_rope_cu_329c565b4cuda3std3__45__cpo3endE,@object
	.size		_ZN37_INTERNAL_dc3b6eab_7_rope_cu_329c565b4cuda3std3__45__cpo3endE,(_ZN37_INTERNAL_dc3b6eab_7_rope_cu_329c565b4cuda3std6ranges3__45__cpo4cendE - _ZN37_INTERNAL_dc3b6eab_7_rope_cu_329c565b4cuda3std3__45__cpo3endE)
_ZN37_INTERNAL_dc3b6eab_7_rope_cu_329c565b4cuda3std3__45__cpo3endE:
	.zero		1
	.type		_ZN37_INTERNAL_dc3b6eab_7_rope_cu_329c565b4cuda3std6ranges3__45__cpo4cendE,@object
	.size		_ZN37_INTERNAL_dc3b6eab_7_rope_cu_329c565b4cuda3std6ranges3__45__cpo4cendE,(_ZN37_INTERNAL_dc3b6eab_7_rope_cu_329c565b4cuda3std3__45__cpo4rendE - _ZN37_INTERNAL_dc3b6eab_7_rope_cu_329c565b4cuda3std6ranges3__45__cpo4cendE)
_ZN37_INTERNAL_dc3b6eab_7_rope_cu_329c565b4cuda3std6ranges3__45__cpo4cendE:
	.zero		1
	.type		_ZN37_INTERNAL_dc3b6eab_7_rope_cu_329c565b4cuda3std3__45__cpo4rendE,@object
	.size		_ZN37_INTERNAL_dc3b6eab_7_rope_cu_329c565b4cuda3std3__45__cpo4rendE,(_ZN37_INTERNAL_dc3b6eab_7_rope_cu_329c565b4cuda3std6ranges3__45__cpo4prevE - _ZN37_INTERNAL_dc3b6eab_7_rope_cu_329c565b4cuda3std3__45__cpo4rendE)
_ZN37_INTERNAL_dc3b6eab_7_rope_cu_329c565b4cuda3std3__45__cpo4rendE:
	.zero		1
	.type		_ZN37_INTERNAL_dc3b6eab_7_rope_cu_329c565b4cuda3std6ranges3__45__cpo4prevE,@object
	.size		_ZN37_INTERNAL_dc3b6eab_7_rope_cu_329c565b4cuda3std6ranges3__45__cpo4prevE,(_ZN37_INTERNAL_dc3b6eab_7_rope_cu_329c565b4cuda3std6ranges3__45__cpo9iter_moveE - _ZN37_INTERNAL_dc3b6eab_7_rope_cu_329c565b4cuda3std6ranges3__45__cpo4prevE)
_ZN37_INTERNAL_dc3b6eab_7_rope_cu_329c565b4cuda3std6ranges3__45__cpo4prevE:
	.zero		1
	.type		_ZN37_INTERNAL_dc3b6eab_7_rope_cu_329c565b4cuda3std6ranges3__45__cpo9iter_moveE,@object
	.size		_ZN37_INTERNAL_dc3b6eab_7_rope_cu_329c565b4cuda3std6ranges3__45__cpo9iter_moveE,(.L_13 - _ZN37_INTERNAL_dc3b6eab_7_rope_cu_329c565b4cuda3std6ranges3__45__cpo9iter_moveE)
_ZN37_INTERNAL_dc3b6eab_7_rope_cu_329c565b4cuda3std6ranges3__45__cpo9iter_moveE:
	.zero		1
.L_13:
